def attn_fwd(
    Q,
    K,
    V,
    Out,
    Lse,
    sm_scale,
    stride_qz,
    stride_qh,
    stride_qm,
    stride_qk,
    stride_kz,
    stride_kh,
    stride_kn,
    stride_kk,
    stride_vz,
    stride_vh,
    stride_vn,
    stride_vk,
    stride_oz,
    stride_oh,
    stride_om,
    stride_ok,
    seqlen_q,
    seqlen_k,
    BLOCK_M: tl.constexpr,
    BLOCK_N: tl.constexpr,
    HEAD_DIM: tl.constexpr,
    CAUSAL: tl.constexpr,
):
    start_m = tl.program_id(0)
    off_hz = tl.program_id(1)
    q_off = off_hz * stride_qh
    k_off = off_hz * stride_kh
    v_off = off_hz * stride_vh
    offs_m = start_m * BLOCK_M + tl.arange(0, BLOCK_M)
    offs_d = tl.arange(0, HEAD_DIM)
    offs_n = tl.arange(0, BLOCK_N)
    q_ptrs = Q + q_off + offs_m[:, None] * stride_qm + offs_d[None, :] * stride_qk
    k_ptrs = K + k_off + offs_d[:, None] * stride_kk + offs_n[None, :] * stride_kn
    v_ptrs = V + v_off + offs_n[:, None] * stride_vn + offs_d[None, :] * stride_vk
    m_i = tl.full([BLOCK_M], float("-inf"), dtype=tl.float32)
    l_i = tl.zeros([BLOCK_M], dtype=tl.float32) + 1.0
    acc = tl.zeros([BLOCK_M, HEAD_DIM], dtype=tl.float32)
    q = tl.load(q_ptrs)
    acc, l_i, m_i = _attn_fwd_inner(
        acc,
        l_i,
        m_i,
        q,
        k_ptrs,
        v_ptrs,
        sm_scale,
        stride_kn,
        stride_vn,
        start_m,
        seqlen_k,
        BLOCK_M,
        BLOCK_N,
        HEAD_DIM,
        CAUSAL,
    )
    acc = acc / l_i[:, None]
    lse = m_i + tl.math.log2(l_i) / 1.4426950408889634
    o_ptrs = (
        Out
        + off_hz * stride_oh
        + offs_m[:, None] * stride_om
        + offs_d[None, :] * stride_ok
    )
    tl.store(o_ptrs, acc.to(Out.dtype.element_ty))
    tl.store(Lse + off_hz * seqlen_q + offs_m, lse)

# config = {"BLOCK_M": 256, "BLOCK_N": 32, "HEAD_DIM": 128, "arch": "sm_80", "causal": false, "dtype": "bf16", "num_stages": 2, "num_warps": 16}
# arch = sm_80


// ===== COMPILED SASS (sm_80) =====

	.target	sm_80

	.elftype	@"ET_EXEC"


//--------------------- .note.nv.tkinfo           --------------------------
	.section	.note.nv.tkinfo,"",@"SHT_NOTE"
	.sectionflags	@"SHF_NOTE_NV_TKINFO"
	.tkinfo
        /*0018*/ 	.word	0x00000002
        /*0030*/ 	.string	""
        /*0030*/ 	.string	"ptxas"
        /*0030*/ 	.string	"Cuda compilation tools, release 13.0, V13.0.88"
        /*0030*/ 	.string	"Build cuda_13.0.r13.0/compiler.36424714_0"
        /*0030*/ 	.string	"-v  -suppress-debug-info  -lineinfo  -arch sm_80 "



//--------------------- .note.nv.cuinfo           --------------------------
	.section	.note.nv.cuinfo,"",@"SHT_NOTE"
	.sectionflags	@"SHF_NOTE_NV_CUINFO"
        /*0018*/ 	.short	0x0002
        /*001a*/ 	.short	0x0050
        /*001c*/ 	.short	0x0082
	.zero		2


//--------------------- .nv.info                  --------------------------
	.section	.nv.info,"",@"SHT_CUDA_INFO"
	.align	4


	//----- nvinfo : EIATTR_REGCOUNT
	.align		4
        /*0000*/ 	.byte	0x04, 0x2f
        /*0002*/ 	.short	(.L_2 - .L_1)
	.align		4
.L_1:
        /*0004*/ 	.word	index@(attn_fwd)
        /*0008*/ 	.word	0x00000080


	//----- nvinfo : EIATTR_FRAME_SIZE
	.align		4
.L_2:
        /*000c*/ 	.byte	0x04, 0x11
        /*000e*/ 	.short	(.L_4 - .L_3)
	.align		4
.L_3:
        /*0010*/ 	.word	index@(attn_fwd)
        /*0014*/ 	.word	0x00000088


	//----- nvinfo : EIATTR_MIN_STACK_SIZE
	.align		4
.L_4:
        /*0018*/ 	.byte	0x04, 0x12
        /*001a*/ 	.short	(.L_6 - .L_5)
	.align		4
.L_5:
        /*001c*/ 	.word	index@(attn_fwd)
        /*0020*/ 	.word	0x00000088
.L_6:


//--------------------- .nv.info.attn_fwd         --------------------------
	.section	.nv.info.attn_fwd,"",@"SHT_CUDA_INFO"
	.sectionflags	@""
	.align	4


	//----- nvinfo : EIATTR_CUDA_API_VERSION
	.align		4
        /*0000*/ 	.byte	0x04, 0x37
        /*0002*/ 	.short	(.L_8 - .L_7)
.L_7:
        /*0004*/ 	.word	0x00000082


	//----- nvinfo : EIATTR_SW2861232_WAR
	.align		4
.L_8:
        /*0008*/ 	.byte	0x01, 0x35
	.zero		2


	//----- nvinfo : EIATTR_PARAM_CBANK
	.align		4
        /*000c*/ 	.byte	0x04, 0x0a
        /*000e*/ 	.short	(.L_10 - .L_9)
	.align		4
.L_9:
        /*0010*/ 	.word	index@(.nv.constant0.attn_fwd)
        /*0014*/ 	.short	0x0160
        /*0016*/ 	.short	0x0088


	//----- nvinfo : EIATTR_CBANK_PARAM_SIZE
	.align		4
.L_10:
        /*0018*/ 	.byte	0x03, 0x19
        /*001a*/ 	.short	0x0088


	//----- nvinfo : EIATTR_KPARAM_INFO
	.align		4
        /*001c*/ 	.byte	0x04, 0x17
        /*001e*/ 	.short	(.L_12 - .L_11)
.L_11:
        /*0020*/ 	.word	0x00000000
        /*0024*/ 	.short	0x0019
        /*0026*/ 	.short	0x0080
        /*0028*/ 	.byte	0x00, 0xf4, 0x21, 0x00


	//----- nvinfo : EIATTR_KPARAM_INFO
	.align		4
.L_12:
        /*002c*/ 	.byte	0x04, 0x17
        /*002e*/ 	.short	(.L_14 - .L_13)
.L_13:
        /*0030*/ 	.word	0x00000000
        /*0034*/ 	.short	0x0018
        /*0036*/ 	.short	0x0078
        /*0038*/ 	.byte	0x00, 0xf4, 0x21, 0x00


	//----- nvinfo : EIATTR_KPARAM_INFO
	.align		4
.L_14:
        /*003c*/ 	.byte	0x04, 0x17
        /*003e*/ 	.short	(.L_16 - .L_15)
.L_15:
        /*0040*/ 	.word	0x00000000
        /*0044*/ 	.short	0x0017
        /*0046*/ 	.short	0x0070
        /*0048*/ 	.byte	0x00, 0xf0, 0x11, 0x00


	//----- nvinfo : EIATTR_KPARAM_INFO
	.align		4
.L_16:
        /*004c*/ 	.byte	0x04, 0x17
        /*004e*/ 	.short	(.L_18 - .L_17)
.L_17:
        /*0050*/ 	.word	0x00000000
        /*0054*/ 	.short	0x0016
        /*0056*/ 	.short	0x006c
        /*0058*/ 	.byte	0x00, 0xf0, 0x11, 0x00


	//----- nvinfo : EIATTR_KPARAM_INFO
	.align		4
.L_18:
        /*005c*/ 	.byte	0x04, 0x17
        /*005e*/ 	.short	(.L_20 - .L_19)
.L_19:
        /*0060*/ 	.word	0x00000000
        /*0064*/ 	.short	0x0015
        /*0066*/ 	.short	0x0068
        /*0068*/ 	.byte	0x00, 0xf0, 0x11, 0x00


	//----- nvinfo : EIATTR_KPARAM_INFO
	.align		4
.L_20:
        /*006c*/ 	.byte	0x04, 0x17
        /*006e*/ 	.short	(.L_22 - .L_21)
.L_21:
        /*0070*/ 	.word	0x00000000
        /*0074*/ 	.short	0x0014
        /*0076*/ 	.short	0x0064
        /*0078*/ 	.byte	0x00, 0xf0, 0x11, 0x00


	//----- nvinfo : EIATTR_KPARAM_INFO
	.align		4
.L_22:
        /*007c*/ 	.byte	0x04, 0x17
        /*007e*/ 	.short	(.L_24 - .L_23)
.L_23:
        /*0080*/ 	.word	0x00000000
        /*0084*/ 	.short	0x0013
        /*0086*/ 	.short	0x0060
        /*0088*/ 	.byte	0x00, 0xf0, 0x11, 0x00


	//----- nvinfo : EIATTR_KPARAM_INFO
	.align		4
.L_24:
        /*008c*/ 	.byte	0x04, 0x17
        /*008e*/ 	.short	(.L_26 - .L_25)
.L_25:
        /*0090*/ 	.word	0x00000000
        /*0094*/ 	.short	0x0012
        /*0096*/ 	.short	0x005c
        /*0098*/ 	.byte	0x00, 0xf0, 0x11, 0x00


	//----- nvinfo : EIATTR_KPARAM_INFO
	.align		4
.L_26:
        /*009c*/ 	.byte	0x04, 0x17
        /*009e*/ 	.short	(.L_28 - .L_27)
.L_27:
        /*00a0*/ 	.word	0x00000000
        /*00a4*/ 	.short	0x0011
        /*00a6*/ 	.short	0x0058
        /*00a8*/ 	.byte	0x00, 0xf0, 0x11, 0x00


	//----- nvinfo : EIATTR_KPARAM_INFO
	.align		4
.L_28:
        /*00ac*/ 	.byte	0x04, 0x17
        /*00ae*/ 	.short	(.L_30 - .L_29)
.L_29:
        /*00b0*/ 	.word	0x00000000
        /*00b4*/ 	.short	0x0010
        /*00b6*/ 	.short	0x0054
        /*00b8*/ 	.byte	0x00, 0xf0, 0x11, 0x00


	//----- nvinfo : EIATTR_KPARAM_INFO
	.align		4
.L_30:
        /*00bc*/ 	.byte	0x04, 0x17
        /*00be*/ 	.short	(.L_32 - .L_31)
.L_31:
        /*00c0*/ 	.word	0x00000000
        /*00c4*/ 	.short	0x000f
        /*00c6*/ 	.short	0x0050
        /*00c8*/ 	.byte	0x00, 0xf0, 0x11, 0x00


	//----- nvinfo : EIATTR_KPARAM_INFO
	.align		4
.L_32:
        /*00cc*/ 	.byte	0x04, 0x17
        /*00ce*/ 	.short	(.L_34 - .L_33)
.L_33:
        /*00d0*/ 	.word	0x00000000
        /*00d4*/ 	.short	0x000e
        /*00d6*/ 	.short	0x004c
        /*00d8*/ 	.byte	0x00, 0xf0, 0x11, 0x00


	//----- nvinfo : EIATTR_KPARAM_INFO
	.align		4
.L_34:
        /*00dc*/ 	.byte	0x04, 0x17
        /*00de*/ 	.short	(.L_36 - .L_35)
.L_35:
        /*00e0*/ 	.word	0x00000000
        /*00e4*/ 	.short	0x000d
        /*00e6*/ 	.short	0x0048
        /*00e8*/ 	.byte	0x00, 0xf0, 0x11, 0x00


	//----- nvinfo : EIATTR_KPARAM_INFO
	.align		4
.L_36:
        /*00ec*/ 	.byte	0x04, 0x17
        /*00ee*/ 	.short	(.L_38 - .L_37)
.L_37:
        /*00f0*/ 	.word	0x00000000
        /*00f4*/ 	.short	0x000c
        /*00f6*/ 	.short	0x0044
        /*00f8*/ 	.byte	0x00, 0xf0, 0x11, 0x00


	//----- nvinfo : EIATTR_KPARAM_INFO
	.align		4
.L_38:
        /*00fc*/ 	.byte	0x04, 0x17
        /*00fe*/ 	.short	(.L_40 - .L_39)
.L_39:
        /*0100*/ 	.word	0x00000000
        /*0104*/ 	.short	0x000b
        /*0106*/ 	.short	0x0040
        /*0108*/ 	.byte	0x00, 0xf0, 0x11, 0x00


	//----- nvinfo : EIATTR_KPARAM_INFO
	.align		4
.L_40:
        /*010c*/ 	.byte	0x04, 0x17
        /*010e*/ 	.short	(.L_42 - .L_41)
.L_41:
        /*0110*/ 	.word	0x00000000
        /*0114*/ 	.short	0x000a
        /*0116*/ 	.short	0x003c
        /*0118*/ 	.byte	0x00, 0xf0, 0x11, 0x00


	//----- nvinfo : EIATTR_KPARAM_INFO
	.align		4
.L_42:
        /*011c*/ 	.byte	0x04, 0x17
        /*011e*/ 	.short	(.L_44 - .L_43)
.L_43:
        /*0120*/ 	.word	0x00000000
        /*0124*/ 	.short	0x0009
        /*0126*/ 	.short	0x0038
        /*0128*/ 	.byte	0x00, 0xf0, 0x11, 0x00


	//----- nvinfo : EIATTR_KPARAM_INFO
	.align		4
.L_44:
        /*012c*/ 	.byte	0x04, 0x17
        /*012e*/ 	.short	(.L_46 - .L_45)
.L_45:
        /*0130*/ 	.word	0x00000000
        /*0134*/ 	.short	0x0008
        /*0136*/ 	.short	0x0034
        /*0138*/ 	.byte	0x00, 0xf0, 0x11, 0x00


	//----- nvinfo : EIATTR_KPARAM_INFO
	.align		4
.L_46:
        /*013c*/ 	.byte	0x04, 0x17
        /*013e*/ 	.short	(.L_48 - .L_47)
.L_47:
        /*0140*/ 	.word	0x00000000
        /*0144*/ 	.short	0x0007
        /*0146*/ 	.short	0x0030
        /*0148*/ 	.byte	0x00, 0xf0, 0x11, 0x00


	//----- nvinfo : EIATTR_KPARAM_INFO
	.align		4
.L_48:
        /*014c*/ 	.byte	0x04, 0x17
        /*014e*/ 	.short	(.L_50 - .L_49)
.L_49:
        /*0150*/ 	.word	0x00000000
        /*0154*/ 	.short	0x0006
        /*0156*/ 	.short	0x002c
        /*0158*/ 	.byte	0x00, 0xf0, 0x11, 0x00


	//----- nvinfo : EIATTR_KPARAM_INFO
	.align		4
.L_50:
        /*015c*/ 	.byte	0x04, 0x17
        /*015e*/ 	.short	(.L_52 - .L_51)
.L_51:
        /*0160*/ 	.word	0x00000000
        /*0164*/ 	.short	0x0005
        /*0166*/ 	.short	0x0028
        /*0168*/ 	.byte	0x00, 0xf0, 0x11, 0x00


	//----- nvinfo : EIATTR_KPARAM_INFO
	.align		4
.L_52:
        /*016c*/ 	.byte	0x04, 0x17
        /*016e*/ 	.short	(.L_54 - .L_53)
.L_53:
        /*0170*/ 	.word	0x00000000
        /*0174*/ 	.short	0x0004
        /*0176*/ 	.short	0x0020
        /*0178*/ 	.byte	0x00, 0xf4, 0x21, 0x00


	//----- nvinfo : EIATTR_KPARAM_INFO
	.align		4
.L_54:
        /*017c*/ 	.byte	0x04, 0x17
        /*017e*/ 	.short	(.L_56 - .L_55)
.L_55:
        /*0180*/ 	.word	0x00000000
        /*0184*/ 	.short	0x0003
        /*0186*/ 	.short	0x0018
        /*0188*/ 	.byte	0x00, 0xf4, 0x21, 0x00


	//----- nvinfo : EIATTR_KPARAM_INFO
	.align		4
.L_56:
        /*018c*/ 	.byte	0x04, 0x17
        /*018e*/ 	.short	(.L_58 - .L_57)
.L_57:
        /*0190*/ 	.word	0x00000000
        /*0194*/ 	.short	0x0002
        /*0196*/ 	.short	0x0010
        /*0198*/ 	.byte	0x00, 0xf4, 0x21, 0x00


	//----- nvinfo : EIATTR_KPARAM_INFO
	.align		4
.L_58:
        /*019c*/ 	.byte	0x04, 0x17
        /*019e*/ 	.short	(.L_60 - .L_59)
.L_59:
        /*01a0*/ 	.word	0x00000000
        /*01a4*/ 	.short	0x0001
        /*01a6*/ 	.short	0x0008
        /*01a8*/ 	.byte	0x00, 0xf4, 0x21, 0x00


	//----- nvinfo : EIATTR_KPARAM_INFO
	.align		4
.L_60:
        /*01ac*/ 	.byte	0x04, 0x17
        /*01ae*/ 	.short	(.L_62 - .L_61)
.L_61:
        /*01b0*/ 	.word	0x00000000
        /*01b4*/ 	.short	0x0000
        /*01b6*/ 	.short	0x0000
        /*01b8*/ 	.byte	0x00, 0xf4, 0x21, 0x00


	//----- nvinfo : EIATTR_MAXREG_COUNT
	.align		4
.L_62:
        /*01bc*/ 	.byte	0x03, 0x1b
        /*01be*/ 	.short	0x0080


	//----- nvinfo : EIATTR_NUM_BARRIERS
	.align		4
        /*01c0*/ 	.byte	0x02, 0x4c
        /*01c2*/ 	.byte	0x01
	.zero		1


	//----- nvinfo : EIATTR_ANNOTATIONS
	.align		4
        /*01c4*/ 	.byte	0x04, 0x55
        /*01c6*/ 	.short	(.L_64 - .L_63)


	//   ....[0]....
.L_63:
        /*01c8*/ 	.word	0x00000001
        /*01cc*/ 	.byte	0x30, 0x12, 0x00, 0x00, 0x01, 0x00, 0x00, 0x00, 0x80, 0x13, 0x00, 0x00, 0x01, 0x00, 0x00, 0x00
        /* <DEDUP_REMOVED lines=19> */
        /*030c*/ 	.byte	0xc0, 0x39, 0x00, 0x00, 0x01, 0x00, 0x00, 0x00, 0x00, 0x3a, 0x00, 0x00


	//----- nvinfo : EIATTR_MERCURY_ISA_VERSION
	.align		4
.L_64:
        /*0318*/ 	.byte	0x03, 0x5f
        /*031a*/ 	.short	0x0000


	//----- nvinfo : EIATTR_COOP_GROUP_MASK_REGIDS
	.align		4
        /*031c*/ 	.byte	0x04, 0x29
        /*031e*/ 	.short	(.L_66 - .L_65)


	//   ....[0]....
.L_65:
        /*0320*/ 	.word	0xffffffff


	//   ....[1]....
        /*0324*/ 	.word	0xffffffff


	//   ....[2]....
        /*0328*/ 	.word	0xffffffff


	//   ....[3]....
        /*032c*/ 	.word	0xffffffff


	//   ....[4]....
        /*0330*/ 	.word	0xffffffff


	//   ....[5]....
        /*0334*/ 	.word	0xffffffff


	//   ....[6]....
        /*0338*/ 	.word	0xffffffff


	//   ....[7]....
        /*033c*/ 	.word	0xffffffff


	//----- nvinfo : EIATTR_COOP_GROUP_INSTR_OFFSETS
	.align		4
.L_66:
        /*0340*/ 	.byte	0x04, 0x28
        /*0342*/ 	.short	(.L_68 - .L_67)


	//   ....[0]....
.L_67:
        /*0344*/ 	.word	0x00002a80


	//   ....[1]....
        /*0348*/ 	.word	0x00002b40


	//   ....[2]....
        /*034c*/ 	.word	0x00002b50


	//   ....[3]....
        /*0350*/ 	.word	0x00002b80


	//   ....[4]....
        /*0354*/ 	.word	0x000037d0


	//   ....[5]....
        /*0358*/ 	.word	0x000037e0


	//   ....[6]....
        /*035c*/ 	.word	0x00003810


	//   ....[7]....
        /*0360*/ 	.word	0x00003820


	//----- nvinfo : EIATTR_EXIT_INSTR_OFFSETS
	.align		4
.L_68:
        /*0364*/ 	.byte	0x04, 0x1c
        /*0366*/ 	.short	(.L_70 - .L_69)


	//   ....[0]....
.L_69:
        /*0368*/ 	.word	0x00006310


	//   ....[1]....
        /*036c*/ 	.word	0x000063b0


	//----- nvinfo : EIATTR_REQNTID
	.align		4
.L_70:
        /*0370*/ 	.byte	0x04, 0x10
        /*0372*/ 	.short	(.L_72 - .L_71)
.L_71:
        /*0374*/ 	.word	0x00000200
        /*0378*/ 	.word	0x00000001
        /*037c*/ 	.word	0x00000001
.L_72:


//--------------------- .nv.callgraph             --------------------------
	.section	.nv.callgraph,"",@"SHT_CUDA_CALLGRAPH"
	.align	4
	.sectionentsize	8
	.align		4
        /*0000*/ 	.word	0x00000000
	.align		4
        /*0004*/ 	.word	0xffffffff
	.align		4
        /*0008*/ 	.word	0x00000000
	.align		4
        /*000c*/ 	.word	0xfffffffe
	.align		4
        /*0010*/ 	.word	0x00000000
	.align		4
        /*0014*/ 	.word	0xfffffffd
	.align		4
        /*0018*/ 	.word	0x00000000
	.align		4
        /*001c*/ 	.word	0xfffffffc


//--------------------- .nv.rel.action            --------------------------
	.section	.nv.rel.action,"",@"SHT_CUDA_RELOCINFO"
	.align	8
	.sectionentsize	8
        /*0000*/ 	.byte	0x73, 0x00, 0x00, 0x00, 0x00, 0x00, 0x00, 0x00, 0x00, 0x00, 0x00, 0x11, 0x25, 0x00, 0x05, 0x36


//--------------------- .nv.constant4             --------------------------
	.section	.nv.constant4,"a",@progbits
	.align	8
	.align		8
.nv.constant4:
        /*0000*/ 	.dword	_$_str


//--------------------- .nv.constant0.attn_fwd    --------------------------
	.section	.nv.constant0.attn_fwd,"a",@progbits
	.sectionflags	@""
	.align	4
.nv.constant0.attn_fwd:
	.zero		488


//--------------------- .text.attn_fwd            --------------------------
	.section	.text.attn_fwd,"ax",@progbits
	.sectioninfo	@"SHI_REGISTERS=128"
	.align	128
        .global         attn_fwd
        .type           attn_fwd,@function
        .size           attn_fwd,(.L_x_3 - attn_fwd)
        .other          attn_fwd,@"STO_CUDA_ENTRY STV_DEFAULT"
attn_fwd:
.text.attn_fwd:
[----:B------:R-:W-:Y:S02]  /*0000*/  IMAD.MOV.U32 R1, RZ, RZ, c[0x0][0x28] ;  /* 0x00000a00ff017624 */ /* 0x000fe400078e00ff */
[----:B------:R-:W0:Y:S01]  /*0010*/  S2R R92, SR_TID.X ;  /* 0x00000000005c7919 */ /* 0x000e220000002100 */
[----:B------:R-:W-:Y:S01]  /*0020*/  MOV R19, c[0x0][0x198] ;  /* 0x0000660000137a02 */ /* 0x000fe20000000f00 */
[----:B------:R-:W-:Y:S01]  /*0030*/  ULDC.64 UR4, c[0x0][0x118] ;  /* 0x0000460000047ab9 */ /* 0x000fe20000000a00 */
[----:B------:R-:W-:Y:S01]  /*0040*/  IADD3 R1, R1, -0x88, RZ ;  /* 0xffffff7801017810 */ /* 0x000fe20007ffe0ff */
[----:B------:R-:W1:Y:S04]  /*0050*/  S2R R3, SR_CTAID.X ;  /* 0x0000000000037919 */ /* 0x000e680000002500 */
[----:B------:R-:W2:Y:S01]  /*0060*/  S2R R93, SR_CTAID.Y ;  /* 0x00000000005d7919 */ /* 0x000ea20000002600 */
[----:B0-----:R-:W-:Y:S02]  /*0070*/  LOP3.LUT R0, R92, 0xff, RZ, 0xc0, !PT ;  /* 0x000000ff5c007812 */ /* 0x001fe400078ec0ff */
[----:B------:R-:W-:-:S03]  /*0080*/  SHF.R.U32.HI R4, RZ, 0x8, R92 ;  /* 0x00000008ff047819 */ /* 0x000fc6000001165c */
[----:B-1----:R-:W-:Y:S01]  /*0090*/  IMAD R5, R3, 0x100, R0 ;  /* 0x0000010003057824 */ /* 0x002fe200078e0200 */
[----:B------:R-:W-:Y:S01]  /*00a0*/  SGXT.U32 R4, R4, 0x1 ;  /* 0x000000010404781a */ /* 0x000fe20000000000 */
[----:B--2---:R-:W-:Y:S02]  /*00b0*/  IMAD R2, R93, c[0x0][0x190], RZ ;  /* 0x000064005d027a24 */ /* 0x004fe400078e02ff */
[----:B------:R-:W-:Y:S02]  /*00c0*/  IMAD R3, R5, c[0x0][0x194], RZ ;  /* 0x0000650005037a24 */ /* 0x000fe400078e02ff */
[----:B------:R-:W-:Y:S02]  /*00d0*/  IMAD.SHL.U32 R16, R2, 0x2, RZ ;  /* 0x0000000202107824 */ /* 0x000fe400078e00ff */
[----:B------:R-:W-:Y:S02]  /*00e0*/  IMAD.SHL.U32 R5, R3, 0x2, RZ ;  /* 0x0000000203057824 */ /* 0x000fe400078e00ff */
[----:B------:R-:W-:-:S02]  /*00f0*/  IMAD R7, R4, c[0x0][0x198], RZ ;  /* 0x0000660004077a24 */ /* 0x000fc400078e02ff */
[----:B------:R-:W-:Y:S01]  /*0100*/  IMAD.HI R14, R2, 0x2, RZ ;  /* 0x00000002020e7827 */ /* 0x000fe200078e02ff */
[----:B------:R-:W-:Y:S02]  /*0110*/  IADD3 R16, P0, P1, R5, c[0x0][0x160], R16 ;  /* 0x0000580005107a10 */ /* 0x000fe4000791e010 */
[----:B------:R-:W-:Y:S01]  /*0120*/  LEA R5, R19, R7, 0x1 ;  /* 0x0000000713057211 */ /* 0x000fe200078e08ff */
[----:B------:R-:W-:-:S04]  /*0130*/  IMAD.HI R3, R3, 0x2, RZ ;  /* 0x0000000203037827 */ /* 0x000fc800078e02ff */
[----:B------:R-:W-:Y:S01]  /*0140*/  IMAD R9, R19, 0x2, R5 ;  /* 0x0000000213097824 */ /* 0x000fe200078e0205 */
[----:B------:R-:W-:Y:S02]  /*0150*/  IADD3.X R14, R3, c[0x0][0x164], R14, P0, P1 ;  /* 0x00005900030e7a10 */ /* 0x000fe400007e240e */
[-C--:B------:R-:W-:Y:S01]  /*0160*/  LEA R2, P0, R7, R16.reuse, 0x1 ;  /* 0x0000001007027211 */ /* 0x080fe200078008ff */
[----:B------:R-:W-:Y:S01]  /*0170*/  IMAD R11, R19, 0x2, R9 ;  /* 0x00000002130b7824 */ /* 0x000fe200078e0209 */
[----:B------:R-:W-:Y:S02]  /*0180*/  LEA R4, P1, R5, R16, 0x1 ;  /* 0x0000001005047211 */ /* 0x000fe400078208ff */
[-C--:B------:R-:W-:Y:S02]  /*0190*/  LEA.HI.X.SX32 R3, R7, R14.reuse, 0x1, P0 ;  /* 0x0000000e07037211 */ /* 0x080fe400000f0eff */
[----:B------:R-:W-:Y:S02]  /*01a0*/  LEA R13, R19, R11, 0x1 ;  /* 0x0000000b130d7211 */ /* 0x000fe400078e08ff */
[----:B------:R-:W-:Y:S01]  /*01b0*/  LEA.HI.X.SX32 R5, R5, R14, 0x1, P1 ;  /* 0x0000000e05057211 */ /* 0x000fe200008f0eff */
[----:B------:R0:W2:Y:S01]  /*01c0*/  LDG.E.U16 R15, [R2.64] ;  /* 0x00000004020f7981 */ /* 0x0000a2000c1e1500 */
[----:B------:R-:W-:Y:S01]  /*01d0*/  LEA R6, P0, R9, R16, 0x1 ;  /* 0x0000001009067211 */ /* 0x000fe200078008ff */
[----:B------:R-:W-:-:S02]  /*01e0*/  IMAD R21, R19, 0x2, R13 ;  /* 0x0000000213157824 */ /* 0x000fc400078e020d */
[----:B------:R1:W3:Y:S02]  /*01f0*/  LDG.E.U16 R17, [R4.64] ;  /* 0x0000000404117981 */ /* 0x0002e4000c1e1500 */
[----:B0-----:R-:W-:Y:S01]  /*0200*/  IMAD R3, R19, 0x2, R21 ;  /* 0x0000000213037824 */ /* 0x001fe200078e0215 */
[----:B------:R-:W-:Y:S02]  /*0210*/  LEA.HI.X.SX32 R7, R9, R14, 0x1, P0 ;  /* 0x0000000e09077211 */ /* 0x000fe400000f0eff */
[-C--:B------:R-:W-:Y:S02]  /*0220*/  LEA R8, P0, R11, R16.reuse, 0x1 ;  /* 0x000000100b087211 */ /* 0x080fe400078008ff */
[----:B-1----:R-:W-:Y:S01]  /*0230*/  LEA R5, R19, R3, 0x1 ;  /* 0x0000000313057211 */ /* 0x002fe200078e08ff */
[----:B------:R0:W4:Y:S01]  /*0240*/  LDG.E.U16 R18, [R6.64] ;  /* 0x0000000406127981 */ /* 0x000122000c1e1500 */
[----:B------:R-:W-:Y:S02]  /*0250*/  LEA R10, P1, R13, R16, 0x1 ;  /* 0x000000100d0a7211 */ /* 0x000fe400078208ff */
[----:B------:R-:W-:Y:S01]  /*0260*/  LEA.HI.X.SX32 R9, R11, R14, 0x1, P0 ;  /* 0x0000000e0b097211 */ /* 0x000fe200000f0eff */
[----:B------:R-:W-:Y:S01]  /*0270*/  IMAD R25, R19, 0x2, R5 ;  /* 0x0000000213197824 */ /* 0x000fe200078e0205 */
[----:B------:R-:W-:-:S02]  /*0280*/  LEA R12, P0, R21, R16, 0x1 ;  /* 0x00000010150c7211 */ /* 0x000fc400078008ff */
[-C--:B------:R-:W-:Y:S01]  /*0290*/  LEA.HI.X.SX32 R11, R13, R14.reuse, 0x1, P1 ;  /* 0x0000000e0d0b7211 */ /* 0x080fe200008f0eff */
[----:B------:R-:W-:Y:S01]  /*02a0*/  IMAD R27, R19, 0x2, R25 ;  /* 0x00000002131b7824 */ /* 0x000fe200078e0219 */
[----:B------:R-:W-:Y:S01]  /*02b0*/  LEA.HI.X.SX32 R13, R21, R14, 0x1, P0 ;  /* 0x0000000e150d7211 */ /* 0x000fe200000f0eff */
[----:B------:R1:W5:Y:S01]  /*02c0*/  LDG.E.U16 R20, [R8.64] ;  /* 0x0000000408147981 */ /* 0x000362000c1e1500 */
[----:B------:R-:W-:-:S03]  /*02d0*/  LEA R2, P0, R3, R16, 0x1 ;  /* 0x0000001003027211 */ /* 0x000fc600078008ff */
[----:B------:R0:W2:Y:S01]  /*02e0*/  LDG.E.U16 R21, [R10.64] ;  /* 0x000000040a157981 */ /* 0x0000a2000c1e1500 */
[----:B------:R-:W-:Y:S02]  /*02f0*/  LEA.HI.X.SX32 R3, R3, R14, 0x1, P0 ;  /* 0x0000000e03037211 */ /* 0x000fe400000f0eff */
[----:B------:R-:W-:Y:S01]  /*0300*/  LEA R4, P0, R5, R16, 0x1 ;  /* 0x0000001005047211 */ /* 0x000fe200078008ff */
[----:B------:R1:W2:Y:S01]  /*0310*/  LDG.E.U16 R22, [R12.64] ;  /* 0x000000040c167981 */ /* 0x0002a2000c1e1500 */
[----:B0-----:R-:W-:-:S03]  /*0320*/  LEA R11, R19, R27, 0x1 ;  /* 0x0000001b130b7211 */ /* 0x001fc600078e08ff */
[----:B------:R0:W2:Y:S01]  /*0330*/  LDG.E.U16 R23, [R2.64] ;  /* 0x0000000402177981 */ /* 0x0000a2000c1e1500 */
[----:B------:R-:W-:Y:S01]  /*0340*/  LEA.HI.X.SX32 R5, R5, R14, 0x1, P0 ;  /* 0x0000000e05057211 */ /* 0x000fe200000f0eff */
[----:B-1----:R-:W-:Y:S01]  /*0350*/  IMAD R13, R19, 0x2, R11 ;  /* 0x00000002130d7824 */ /* 0x002fe200078e020b */
[----:B------:R-:W-:-:S03]  /*0360*/  LEA R8, P0, R27, R16, 0x1 ;  /* 0x000000101b087211 */ /* 0x000fc600078008ff */
[----:B------:R1:W2:Y:S01]  /*0370*/  LDG.E.U16 R24, [R4.64] ;  /* 0x0000000404187981 */ /* 0x0002a2000c1e1500 */
[----:B------:R-:W-:Y:S01]  /*0380*/  LEA R6, P1, R25, R16, 0x1 ;  /* 0x0000001019067211 */ /* 0x000fe200078208ff */
[----:B------:R-:W-:Y:S01]  /*0390*/  IMAD R29, R19, 0x2, R13 ;  /* 0x00000002131d7824 */ /* 0x000fe200078e020d */
[-C--:B------:R-:W-:Y:S02]  /*03a0*/  LEA.HI.X.SX32 R9, R27, R14.reuse, 0x1, P0 ;  /* 0x0000000e1b097211 */ /* 0x080fe400000f0eff */
[----:B------:R-:W-:Y:S02]  /*03b0*/  LEA.HI.X.SX32 R7, R25, R14, 0x1, P1 ;  /* 0x0000000e19077211 */ /* 0x000fe400008f0eff */
[----:B------:R-:W-:Y:S01]  /*03c0*/  LEA R10, P0, R11, R16, 0x1 ;  /* 0x000000100b0a7211 */ /* 0x000fe200078008ff */
[----:B------:R1:W2:Y:S01]  /*03d0*/  LDG.E.U16 R26, [R8.64] ;  /* 0x00000004081a7981 */ /* 0x0002a2000c1e1500 */
[----:B------:R-:W-:Y:S02]  /*03e0*/  LEA R31, R19, R29, 0x1 ;  /* 0x0000001d131f7211 */ /* 0x000fe400078e08ff */
[----:B------:R-:W-:Y:S01]  /*03f0*/  LEA.HI.X.SX32 R11, R11, R14, 0x1, P0 ;  /* 0x0000000e0b0b7211 */ /* 0x000fe200000f0eff */
[----:B------:R1:W2:Y:S01]  /*0400*/  LDG.E.U16 R25, [R6.64] ;  /* 0x0000000406197981 */ /* 0x0002a2000c1e1500 */
[----:B0-----:R-:W-:-:S02]  /*0410*/  LEA R2, P0, R13, R16, 0x1 ;  /* 0x000000100d027211 */ /* 0x001fc400078008ff */
[----:B------:R-:W-:Y:S01]  /*0420*/  LEA R12, P1, R29, R16, 0x1 ;  /* 0x000000101d0c7211 */ /* 0x000fe200078208ff */
[----:B------:R0:W2:Y:S01]  /*0430*/  LDG.E.U16 R27, [R10.64] ;  /* 0x000000040a1b7981 */ /* 0x0000a2000c1e1500 */
[----:B------:R-:W-:Y:S01]  /*0440*/  LEA.HI.X.SX32 R3, R13, R14, 0x1, P0 ;  /* 0x0000000e0d037211 */ /* 0x000fe200000f0eff */
[----:B-1----:R-:W-:Y:S01]  /*0450*/  IMAD R7, R19, 0x2, R31 ;  /* 0x0000000213077824 */ /* 0x002fe200078e021f */
[----:B------:R-:W-:-:S03]  /*0460*/  LEA R4, P0, R31, R16, 0x1 ;  /* 0x000000101f047211 */ /* 0x000fc600078008ff */
[----:B------:R1:W2:Y:S01]  /*0470*/  LDG.E.U16 R28, [R2.64] ;  /* 0x00000004021c7981 */ /* 0x0002a2000c1e1500 */
[----:B------:R-:W-:Y:S01]  /*0480*/  IMAD R9, R19, 0x2, R7 ;  /* 0x0000000213097824 */ /* 0x000fe200078e0207 */
[----:B------:R-:W-:Y:S02]  /*0490*/  LEA.HI.X.SX32 R5, R31, R14, 0x1, P0 ;  /* 0x0000000e1f057211 */ /* 0x000fe400000f0eff */
[----:B------:R-:W-:Y:S02]  /*04a0*/  LEA R6, P0, R7, R16, 0x1 ;  /* 0x0000001007067211 */ /* 0x000fe400078008ff */
[----:B------:R-:W-:Y:S01]  /*04b0*/  LEA R33, R19, R9, 0x1 ;  /* 0x0000000913217211 */ /* 0x000fe200078e08ff */
[----:B------:R0:W2:Y:S01]  /*04c0*/  LDG.E.U16 R30, [R4.64] ;  /* 0x00000004041e7981 */ /* 0x0000a2000c1e1500 */
[-C--:B------:R-:W-:Y:S02]  /*04d0*/  LEA.HI.X.SX32 R13, R29, R14.reuse, 0x1, P1 ;  /* 0x0000000e1d0d7211 */ /* 0x080fe400008f0eff */
[----:B------:R-:W-:Y:S01]  /*04e0*/  LEA.HI.X.SX32 R7, R7, R14, 0x1, P0 ;  /* 0x0000000e07077211 */ /* 0x000fe200000f0eff */
[----:B------:R-:W-:Y:S01]  /*04f0*/  IMAD R35, R19, 0x2, R33 ;  /* 0x0000000213237824 */ /* 0x000fe200078e0221 */
[C---:B------:R-:W-:Y:S01]  /*0500*/  LEA R8, P0, R9.reuse, R16, 0x1 ;  /* 0x0000001009087211 */ /* 0x040fe200078008ff */
[----:B------:R0:W2:Y:S03]  /*0510*/  LDG.E.U16 R29, [R12.64] ;  /* 0x000000040c1d7981 */ /* 0x0000a6000c1e1500 */
[----:B------:R-:W-:Y:S01]  /*0520*/  LEA.HI.X.SX32 R9, R9, R14, 0x1, P0 ;  /* 0x0000000e09097211 */ /* 0x000fe200000f0eff */
[----:B------:R0:W2:Y:S01]  /*0530*/  LDG.E.U16 R31, [R6.64] ;  /* 0x00000004061f7981 */ /* 0x0000a2000c1e1500 */
[----:B-1----:R-:W-:-:S02]  /*0540*/  LEA R2, P0, R35, R16, 0x1 ;  /* 0x0000001023027211 */ /* 0x002fc400078008ff */
[----:B0-----:R-:W-:Y:S01]  /*0550*/  LEA R10, P1, R33, R16, 0x1 ;  /* 0x00000010210a7211 */ /* 0x001fe200078208ff */
[----:B------:R0:W2:Y:S01]  /*0560*/  LDG.E.U16 R32, [R8.64] ;  /* 0x0000000408207981 */ /* 0x0000a2000c1e1500 */
[----:B------:R-:W-:Y:S01]  /*0570*/  IMAD R13, R19, 0x2, R35 ;  /* 0x00000002130d7824 */ /* 0x000fe200078e0223 */
[----:B------:R-:W-:-:S04]  /*0580*/  LEA.HI.X.SX32 R3, R35, R14, 0x1, P0 ;  /* 0x0000000e23037211 */ /* 0x000fc800000f0eff */
[----:B------:R-:W-:Y:S01]  /*0590*/  LEA R4, P0, R13, R16, 0x1 ;  /* 0x000000100d047211 */ /* 0x000fe200078008ff */
[----:B------:R1:W2:Y:S01]  /*05a0*/  LDG.E.U16 R34, [R2.64] ;  /* 0x0000000402227981 */ /* 0x0002a2000c1e1500 */
[----:B------:R-:W-:Y:S02]  /*05b0*/  LEA R35, R19, R13, 0x1 ;  /* 0x0000000d13237211 */ /* 0x000fe400078e08ff */
[----:B------:R-:W-:-:S03]  /*05c0*/  LEA.HI.X.SX32 R5, R13, R14, 0x1, P0 ;  /* 0x0000000e0d057211 */ /* 0x000fc600000f0eff */
[----:B------:R-:W-:-:S04]  /*05d0*/  IMAD R13, R19, 0x2, R35 ;  /* 0x00000002130d7824 */ /* 0x000fc800078e0223 */
[----:B------:R-:W-:Y:S01]  /*05e0*/  IMAD R37, R19, 0x2, R13 ;  /* 0x0000000213257824 */ /* 0x000fe200078e020d */
[----:B------:R-:W-:-:S04]  /*05f0*/  LEA.HI.X.SX32 R11, R33, R14, 0x1, P1 ;  /* 0x0000000e210b7211 */ /* 0x000fc800008f0eff */
[C---:B------:R-:W-:Y:S01]  /*0600*/  LEA R39, R19.reuse, R37, 0x1 ;  /* 0x0000002513277211 */ /* 0x040fe200078e08ff */
[----:B------:R0:W2:Y:S04]  /*0610*/  LDG.E.U16 R33, [R10.64] ;  /* 0x000000040a217981 */ /* 0x0000a8000c1e1500 */
[----:B0-----:R-:W-:-:S04]  /*0620*/  IMAD R11, R19, 0x2, R39 ;  /* 0x00000002130b7824 */ /* 0x001fc800078e0227 */
[----:B------:R-:W-:Y:S01]  /*0630*/  IMAD R41, R19, 0x2, R11 ;  /* 0x0000000213297824 */ /* 0x000fe200078e020b */
[----:B------:R-:W-:-:S04]  /*0640*/  LEA R6, P0, R35, R16, 0x1 ;  /* 0x0000001023067211 */ /* 0x000fc800078008ff */
[----:B------:R-:W-:Y:S02]  /*0650*/  LEA R43, R19, R41, 0x1 ;  /* 0x00000029132b7211 */ /* 0x000fe400078e08ff */
[----:B------:R-:W-:-:S03]  /*0660*/  LEA R12, P1, R13, R16, 0x1 ;  /* 0x000000100d0c7211 */ /* 0x000fc600078208ff */
[----:B------:R-:W-:Y:S01]  /*0670*/  IMAD R45, R19, 0x2, R43 ;  /* 0x00000002132d7824 */ /* 0x000fe200078e022b */
[-C--:B------:R-:W-:Y:S02]  /*0680*/  LEA.HI.X.SX32 R7, R35, R14.reuse, 0x1, P0 ;  /* 0x0000000e23077211 */ /* 0x080fe400000f0eff */
[----:B------:R-:W-:Y:S01]  /*0690*/  LEA.HI.X.SX32 R13, R13, R14, 0x1, P1 ;  /* 0x0000000e0d0d7211 */ /* 0x000fe200008f0eff */
[----:B------:R-:W-:Y:S01]  /*06a0*/  IMAD R47, R19, 0x2, R45 ;  /* 0x00000002132f7824 */ /* 0x000fe200078e022d */
[C---:B------:R-:W-:Y:S01]  /*06b0*/  LEA R8, P0, R37.reuse, R16, 0x1 ;  /* 0x0000001025087211 */ /* 0x040fe200078008ff */
[----:B------:R0:W3:Y:S03]  /*06c0*/  LDG.E.U16 R35, [R4.64] ;  /* 0x0000000404237981 */ /* 0x0000e6000c1e1500 */
[----:B------:R-:W-:Y:S01]  /*06d0*/  LEA.HI.X.SX32 R9, R37, R14, 0x1, P0 ;  /* 0x0000000e25097211 */ /* 0x000fe200000f0eff */
[----:B------:R0:W3:Y:S04]  /*06e0*/  LDG.E.U16 R36, [R6.64] ;  /* 0x0000000406247981 */ /* 0x0000e8000c1e1500 */
[----:B------:R0:W3:Y:S01]  /*06f0*/  LDG.E.U16 R37, [R12.64] ;  /* 0x000000040c257981 */ /* 0x0000e2000c1e1500 */
[----:B-1----:R-:W-:-:S02]  /*0700*/  LEA R2, P0, R39, R16, 0x1 ;  /* 0x0000001027027211 */ /* 0x002fc400078008ff */
[----:B------:R-:W-:Y:S01]  /*0710*/  LEA R10, P1, R41, R16, 0x1 ;  /* 0x00000010290a7211 */ /* 0x000fe200078208ff */
[----:B------:R1:W4:Y:S01]  /*0720*/  LDG.E.U16 R38, [R8.64] ;  /* 0x0000000408267981 */ /* 0x000322000c1e1500 */
[----:B0-----:R-:W-:-:S05]  /*0730*/  LEA R13, R19, R47, 0x1 ;  /* 0x0000002f130d7211 */ /* 0x001fca00078e08ff */
[----:B------:R-:W-:Y:S01]  /*0740*/  IMAD R49, R19, 0x2, R13 ;  /* 0x0000000213317824 */ /* 0x000fe200078e020d */
[----:B------:R-:W-:-:S03]  /*0750*/  LEA.HI.X.SX32 R3, R39, R14, 0x1, P0 ;  /* 0x0000000e27037211 */ /* 0x000fc600000f0eff */
[----:B------:R-:W-:Y:S01]  /*0760*/  IMAD R51, R19, 0x2, R49 ;  /* 0x0000000213337824 */ /* 0x000fe200078e0231 */
[----:B------:R-:W-:Y:S01]  /*0770*/  LEA R4, P0, R11, R16, 0x1 ;  /* 0x000000100b047211 */ /* 0x000fe200078008ff */
[----:B------:R0:W4:Y:S03]  /*0780*/  LDG.E.U16 R39, [R2.64] ;  /* 0x0000000402277981 */ /* 0x000126000c1e1500 */
[----:B------:R-:W-:Y:S02]  /*0790*/  LEA R53, R19, R51, 0x1 ;  /* 0x0000003313357211 */ /* 0x000fe400078e08ff */
[-C--:B------:R-:W-:Y:S02]  /*07a0*/  LEA.HI.X.SX32 R5, R11, R14.reuse, 0x1, P0 ;  /* 0x0000000e0b057211 */ /* 0x080fe400000f0eff */
[----:B------:R-:W-:Y:S01]  /*07b0*/  LEA.HI.X.SX32 R11, R41, R14, 0x1, P1 ;  /* 0x0000000e290b7211 */ /* 0x000fe200008f0eff */
[----:B------:R-:W-:Y:S01]  /*07c0*/  IMAD R55, R19, 0x2, R53 ;  /* 0x0000000213377824 */ /* 0x000fe200078e0235 */
[----:B------:R-:W-:Y:S01]  /*07d0*/  LEA R6, P0, R43, R16, 0x1 ;  /* 0x000000102b067211 */ /* 0x000fe200078008ff */
[----:B------:R0:W4:Y:S04]  /*07e0*/  LDG.E.U16 R40, [R4.64] ;  /* 0x0000000404287981 */ /* 0x000128000c1e1500 */
[----:B------:R0:W4:Y:S02]  /*07f0*/  LDG.E.U16 R41, [R10.64] ;  /* 0x000000040a297981 */ /* 0x000124000c1e1500 */
[----:B0-----:R-:W-:-:S05]  /*0800*/  IMAD R11, R19, 0x2, R55 ;  /* 0x00000002130b7824 */ /* 0x001fca00078e0237 */
[----:B------:R-:W-:-:S05]  /*0810*/  LEA R57, R19, R11, 0x1 ;  /* 0x0000000b13397211 */ /* 0x000fca00078e08ff */
[----:B------:R-:W-:-:S04]  /*0820*/  IMAD R59, R19, 0x2, R57 ;  /* 0x00000002133b7824 */ /* 0x000fc800078e0239 */
[----:B------:R-:W-:-:S05]  /*0830*/  IMAD R61, R19, 0x2, R59 ;  /* 0x00000002133d7824 */ /* 0x000fca00078e023b */
[----:B------:R-:W-:Y:S02]  /*0840*/  LEA R63, R19, R61, 0x1 ;  /* 0x0000003d133f7211 */ /* 0x000fe400078e08ff */
[----:B------:R-:W-:-:S03]  /*0850*/  LEA.HI.X.SX32 R7, R43, R14, 0x1, P0 ;  /* 0x0000000e2b077211 */ /* 0x000fc600000f0eff */
[----:B------:R-:W-:Y:S01]  /*0860*/  IMAD R65, R19, 0x2, R63 ;  /* 0x0000000213417824 */ /* 0x000fe200078e023f */
[----:B-1----:R-:W-:Y:S01]  /*0870*/  LEA R8, P0, R45, R16, 0x1 ;  /* 0x000000102d087211 */ /* 0x002fe200078008ff */
[----:B------:R0:W5:Y:S02]  /*0880*/  LDG.E.U16 R42, [R6.64] ;  /* 0x00000004062a7981 */ /* 0x000164000c1e1500 */
[----:B------:R-:W-:Y:S01]  /*0890*/  IMAD R67, R19, 0x2, R65 ;  /* 0x0000000213437824 */ /* 0x000fe200078e0241 */
[----:B------:R-:W-:Y:S02]  /*08a0*/  LEA.HI.X.SX32 R9, R45, R14, 0x1, P0 ;  /* 0x0000000e2d097211 */ /* 0x000fe400000f0eff */
[----:B------:R-:W-:Y:S02]  /*08b0*/  LEA R2, P0, R47, R16, 0x1 ;  /* 0x000000102f027211 */ /* 0x000fe400078008ff */
[----:B------:R-:W-:Y:S01]  /*08c0*/  LEA R69, R19, R67, 0x1 ;  /* 0x0000004313457211 */ /* 0x000fe200078e08ff */
[----:B------:R1:W5:Y:S01]  /*08d0*/  LDG.E.U16 R43, [R8.64] ;  /* 0x00000004082b7981 */ /* 0x000362000c1e1500 */
[----:B------:R-:W-:-:S02]  /*08e0*/  LEA.HI.X.SX32 R3, R47, R14, 0x1, P0 ;  /* 0x0000000e2f037211 */ /* 0x000fc400000f0eff */
[-C--:B------:R-:W-:Y:S01]  /*08f0*/  LEA R4, P0, R49, R16.reuse, 0x1 ;  /* 0x0000001031047211 */ /* 0x080fe200078008ff */
[----:B------:R-:W-:Y:S01]  /*0900*/  IMAD R71, R19, 0x2, R69 ;  /* 0x0000000213477824 */ /* 0x000fe200078e0245 */
[----:B------:R-:W-:Y:S01]  /*0910*/  LEA R12, P1, R13, R16, 0x1 ;  /* 0x000000100d0c7211 */ /* 0x000fe200078208ff */
[----:B------:R1:W5:Y:S01]  /*0920*/  LDG.E.U16 R44, [R2.64] ;  /* 0x00000004022c7981 */ /* 0x000362000c1e1500 */
[----:B------:R-:W-:Y:S01]  /*0930*/  LEA.HI.X.SX32 R5, R49, R14, 0x1, P0 ;  /* 0x0000000e31057211 */ /* 0x000fe200000f0eff */
[----:B------:R-:W-:Y:S01]  /*0940*/  IMAD R73, R19, 0x2, R71 ;  /* 0x0000000213497824 */ /* 0x000fe200078e0247 */
[----:B0-----:R-:W-:Y:S02]  /*0950*/  LEA R6, P0, R51, R16, 0x1 ;  /* 0x0000001033067211 */ /* 0x001fe400078008ff */
[-C--:B------:R-:W-:Y:S01]  /*0960*/  LEA.HI.X.SX32 R13, R13, R14.reuse, 0x1, P1 ;  /* 0x0000000e0d0d7211 */ /* 0x080fe200008f0eff */
[----:B------:R0:W5:Y:S01]  /*0970*/  LDG.E.U16 R46, [R4.64] ;  /* 0x00000004042e7981 */ /* 0x000162000c1e1500 */
[----:B------:R-:W-:-:S02]  /*0980*/  LEA.HI.X.SX32 R7, R51, R14, 0x1, P0 ;  /* 0x0000000e33077211 */ /* 0x000fc400000f0eff */
[----:B------:R-:W-:Y:S01]  /*0990*/  LEA R75, R19, R73, 0x1 ;  /* 0x00000049134b7211 */ /* 0x000fe200078e08ff */
[----:B------:R0:W5:Y:S01]  /*09a0*/  LDG.E.U16 R45, [R12.64] ;  /* 0x000000040c2d7981 */ /* 0x000162000c1e1500 */
[----:B-1----:R-:W-:-:S03]  /*09b0*/  LEA R8, P0, R53, R16, 0x1 ;  /* 0x0000001035087211 */ /* 0x002fc600078008ff */
[----:B------:R-:W-:Y:S01]  /*09c0*/  IMAD R77, R19, 0x2, R75 ;  /* 0x00000002134d7824 */ /* 0x000fe200078e024b */
[----:B------:R-:W-:Y:S01]  /*09d0*/  LEA.HI.X.SX32 R9, R53, R14, 0x1, P0 ;  /* 0x0000000e35097211 */ /* 0x000fe200000f0eff */
[----:B------:R1:W5:Y:S01]  /*09e0*/  LDG.E.U16 R47, [R6.64] ;  /* 0x00000004062f7981 */ /* 0x000362000c1e1500 */
[-C--:B------:R-:W-:Y:S01]  /*09f0*/  LEA R10, P0, R11, R16.reuse, 0x1 ;  /* 0x000000100b0a7211 */ /* 0x080fe200078008ff */
[----:B------:R-:W-:Y:S01]  /*0a00*/  IMAD R79, R19, 0x2, R77 ;  /* 0x00000002134f7824 */ /* 0x000fe200078e024d */
[----:B------:R-:W-:Y:S01]  /*0a10*/  LEA R2, P1, R55, R16, 0x1 ;  /* 0x0000001037027211 */ /* 0x000fe200078208ff */
[----:B------:R1:W5:Y:S01]  /*0a20*/  LDG.E.U16 R48, [R8.64] ;  /* 0x0000000408307981 */ /* 0x000362000c1e1500 */
[----:B------:R-:W-:Y:S02]  /*0a30*/  LEA.HI.X.SX32 R11, R11, R14, 0x1, P0 ;  /* 0x0000000e0b0b7211 */ /* 0x000fe400000f0eff */
[----:B0-----:R-:W-:Y:S02]  /*0a40*/  LEA R4, P0, R57, R16, 0x1 ;  /* 0x0000001039047211 */ /* 0x001fe400078008ff */
[----:B------:R-:W-:Y:S01]  /*0a50*/  LEA.HI.X.SX32 R3, R55, R14, 0x1, P1 ;  /* 0x0000000e37037211 */ /* 0x000fe200008f0eff */
[----:B------:R0:W5:Y:S01]  /*0a60*/  LDG.E.U16 R50, [R10.64] ;  /* 0x000000040a327981 */ /* 0x000162000c1e1500 */
[----:B------:R-:W-:-:S02]  /*0a70*/  LEA R12, P1, R61, R16, 0x1 ;  /* 0x000000103d0c7211 */ /* 0x000fc400078208ff */
[----:B------:R-:W-:Y:S01]  /*0a80*/  LEA R81, R19, R79, 0x1 ;  /* 0x0000004f13517211 */ /* 0x000fe200078e08ff */
[----:B------:R0:W5:Y:S01]  /*0a90*/  LDG.E.U16 R49, [R2.64] ;  /* 0x0000000402317981 */ /* 0x000162000c1e1500 */
[----:B------:R-:W-:Y:S02]  /*0aa0*/  LEA.HI.X.SX32 R5, R57, R14, 0x1, P0 ;  /* 0x0000000e39057211 */ /* 0x000fe400000f0eff */
[----:B-1----:R-:W-:Y:S02]  /*0ab0*/  LEA R6, P0, R59, R16, 0x1 ;  /* 0x000000103b067211 */ /* 0x002fe400078008ff */
[-C--:B------:R-:W-:Y:S01]  /*0ac0*/  LEA.HI.X.SX32 R13, R61, R14.reuse, 0x1, P1 ;  /* 0x0000000e3d0d7211 */ /* 0x080fe200008f0eff */
[----:B------:R-:W-:Y:S01]  /*0ad0*/  IMAD R61, R19, 0x2, R81 ;  /* 0x00000002133d7824 */ /* 0x000fe200078e0251 */
[----:B------:R-:W-:Y:S01]  /*0ae0*/  LEA.HI.X.SX32 R7, R59, R14, 0x1, P0 ;  /* 0x0000000e3b077211 */ /* 0x000fe200000f0eff */
[----:B------:R1:W5:Y:S01]  /*0af0*/  LDG.E.U16 R51, [R4.64] ;  /* 0x0000000404337981 */ /* 0x000362000c1e1500 */
[-C--:B------:R-:W-:Y:S01]  /*0b00*/  LEA R8, P0, R63, R16.reuse, 0x1 ;  /* 0x000000103f087211 */ /* 0x080fe200078008ff */
[----:B------:R-:W-:Y:S01]  /*0b10*/  IMAD R83, R19, 0x2, R61 ;  /* 0x0000000213537824 */ /* 0x000fe200078e023d */
[----:B0-----:R-:W-:Y:S01]  /*0b20*/  LEA R2, P1, R69, R16, 0x1 ;  /* 0x0000001045027211 */ /* 0x001fe200078208ff */
[----:B------:R0:W5:Y:S01]  /*0b30*/  LDG.E.U16 R52, [R6.64] ;  /* 0x0000000406347981 */ /* 0x000162000c1e1500 */
[----:B------:R-:W-:-:S02]  /*0b40*/  LEA.HI.X.SX32 R9, R63, R14, 0x1, P0 ;  /* 0x0000000e3f097211 */ /* 0x000fc400000f0eff */
[----:B------:R-:W-:Y:S01]  /*0b50*/  LEA R54, P0, R65, R16, 0x1 ;  /* 0x0000001041367211 */ /* 0x000fe200078008ff */
[----:B------:R0:W5:Y:S01]  /*0b60*/  LDG.E.U16 R53, [R12.64] ;  /* 0x000000040c357981 */ /* 0x000162000c1e1500 */
[-C--:B------:R-:W-:Y:S02]  /*0b70*/  LEA.HI.X.SX32 R3, R69, R14.reuse, 0x1, P1 ;  /* 0x0000000e45037211 */ /* 0x080fe400008f0eff */
[----:B------:R-:W-:Y:S01]  /*0b80*/  LEA R69, R19, R83, 0x1 ;  /* 0x0000005313457211 */ /* 0x000fe200078e08ff */
[----:B------:R0:W5:Y:S01]  /*0b90*/  LDG.E.U16 R56, [R8.64] ;  /* 0x0000000408387981 */ /* 0x000162000c1e1500 */
[----:B------:R-:W-:Y:S02]  /*0ba0*/  LEA.HI.X.SX32 R55, R65, R14, 0x1, P0 ;  /* 0x0000000e41377211 */ /* 0x000fe400000f0eff */
[----:B-1----:R-:W-:Y:S01]  /*0bb0*/  LEA R4, P0, R67, R16, 0x1 ;  /* 0x0000001043047211 */ /* 0x002fe200078008ff */
[----:B------:R-:W-:Y:S01]  /*0bc0*/  IMAD R85, R19, 0x2, R69 ;  /* 0x0000000213557824 */ /* 0x000fe200078e0245 */
[----:B------:R1:W5:Y:S02]  /*0bd0*/  LDG.E.U16 R59, [R2.64] ;  /* 0x00000004023b7981 */ /* 0x000364000c1e1500 */
[----:B------:R-:W-:Y:S01]  /*0be0*/  LEA.HI.X.SX32 R5, R67, R14, 0x1, P0 ;  /* 0x0000000e43057211 */ /* 0x000fe200000f0eff */
[----:B------:R-:W-:Y:S01]  /*0bf0*/  IMAD R63, R19, 0x2, R85 ;  /* 0x00000002133f7824 */ /* 0x000fe200078e0255 */
[C---:B------:R-:W-:Y:S01]  /*0c00*/  LEA R10, P0, R71.reuse, R16, 0x1 ;  /* 0x00000010470a7211 */ /* 0x040fe200078008ff */
[----:B------:R1:W5:Y:S03]  /*0c10*/  LDG.E.U16 R57, [R54.64] ;  /* 0x0000000436397981 */ /* 0x000366000c1e1500 */
[----:B------:R-:W-:Y:S01]  /*0c20*/  LEA.HI.X.SX32 R11, R71, R14, 0x1, P0 ;  /* 0x0000000e470b7211 */ /* 0x000fe200000f0eff */
[----:B------:R1:W5:Y:S01]  /*0c30*/  LDG.E.U16 R58, [R4.64] ;  /* 0x00000004043a7981 */ /* 0x000362000c1e1500 */
[----:B0-----:R-:W-:-:S02]  /*0c40*/  LEA R6, P0, R73, R16, 0x1 ;  /* 0x0000001049067211 */ /* 0x001fc400078008ff */
[----:B------:R-:W-:Y:S01]  /*0c50*/  LEA R71, R19, R63, 0x1 ;  /* 0x0000003f13477211 */ /* 0x000fe200078e08ff */
[----:B------:R0:W5:Y:S01]  /*0c60*/  LDG.E.U16 R60, [R10.64] ;  /* 0x000000040a3c7981 */ /* 0x000162000c1e1500 */
[----:B------:R-:W-:Y:S02]  /*0c70*/  LEA.HI.X.SX32 R7, R73, R14, 0x1, P0 ;  /* 0x0000000e49077211 */ /* 0x000fe400000f0eff */
[-C--:B------:R-:W-:Y:S01]  /*0c80*/  LEA R8, P0, R75, R16.reuse, 0x1 ;  /* 0x000000104b087211 */ /* 0x080fe200078008ff */
[----:B------:R-:W-:Y:S01]  /*0c90*/  IMAD R73, R19, 0x2, R71 ;  /* 0x0000000213497824 */ /* 0x000fe200078e0247 */
[----:B-1----:R-:W-:Y:S01]  /*0ca0*/  LEA R4, P1, R77, R16, 0x1 ;  /* 0x000000104d047211 */ /* 0x002fe200078208ff */
[----:B------:R1:W5:Y:S01]  /*0cb0*/  LDG.E.U16 R62, [R6.64] ;  /* 0x00000004063e7981 */ /* 0x000362000c1e1500 */
[-C--:B------:R-:W-:Y:S01]  /*0cc0*/  LEA.HI.X.SX32 R9, R75, R14.reuse, 0x1, P0 ;  /* 0x0000000e4b097211 */ /* 0x080fe200000f0eff */
[----:B------:R-:W-:Y:S01]  /*0cd0*/  IMAD R75, R19, 0x2, R73 ;  /* 0x00000002134b7824 */ /* 0x000fe200078e0249 */
[----:B------:R-:W-:-:S02]  /*0ce0*/  LEA.HI.X.SX32 R5, R77, R14, 0x1, P1 ;  /* 0x0000000e4d057211 */ /* 0x000fc400008f0eff */
[----:B------:R-:W-:Y:S01]  /*0cf0*/  LEA R12, P0, R79, R16, 0x1 ;  /* 0x000000104f0c7211 */ /* 0x000fe200078008ff */
[----:B------:R1:W5:Y:S01]  /*0d00*/  LDG.E.U16 R64, [R8.64] ;  /* 0x0000000408407981 */ /* 0x000362000c1e1500 */
[----:B------:R-:W-:Y:S02]  /*0d10*/  LEA R67, R19, R75, 0x1 ;  /* 0x0000004b13437211 */ /* 0x000fe400078e08ff */
[----:B------:R-:W-:Y:S01]  /*0d20*/  LEA.HI.X.SX32 R13, R79, R14, 0x1, P0 ;  /* 0x0000000e4f0d7211 */ /* 0x000fe200000f0eff */
[----:B------:R1:W5:Y:S02]  /*0d30*/  LDG.E.U16 R65, [R4.64] ;  /* 0x0000000404417981 */ /* 0x000364000c1e1500 */
[----:B------:R-:W-:Y:S01]  /*0d40*/  IMAD R77, R19, 0x2, R67 ;  /* 0x00000002134d7824 */ /* 0x000fe200078e0243 */
[----:B0-----:R-:W-:Y:S01]  /*0d50*/  LEA R10, P0, R81, R16, 0x1 ;  /* 0x00000010510a7211 */ /* 0x001fe200078008ff */
[----:B------:R0:W5:Y:S02]  /*0d60*/  LDG.E.U16 R66, [R12.64] ;  /* 0x000000040c427981 */ /* 0x000164000c1e1500 */
[----:B------:R-:W-:Y:S01]  /*0d70*/  IMAD R79, R19, 0x2, R77 ;  /* 0x00000002134f7824 */ /* 0x000fe200078e024d */
[----:B------:R-:W-:-:S02]  /*0d80*/  LEA.HI.X.SX32 R11, R81, R14, 0x1, P0 ;  /* 0x0000000e510b7211 */ /* 0x000fc400000f0eff */
[-C--:B------:R-:W-:Y:S02]  /*0d90*/  LEA R54, P0, R83, R16.reuse, 0x1 ;  /* 0x0000001053367211 */ /* 0x080fe400078008ff */
[----:B------:R-:W-:Y:S01]  /*0da0*/  LEA R81, R19, R79, 0x1 ;  /* 0x0000004f13517211 */ /* 0x000fe200078e08ff */
[----:B------:R0:W5:Y:S01]  /*0db0*/  LDG.E.U16 R68, [R10.64] ;  /* 0x000000040a447981 */ /* 0x000162000c1e1500 */
[----:B------:R-:W-:Y:S02]  /*0dc0*/  LEA R2, P1, R71, R16, 0x1 ;  /* 0x0000001047027211 */ /* 0x000fe400078208ff */
[-C--:B------:R-:W-:Y:S01]  /*0dd0*/  LEA.HI.X.SX32 R55, R83, R14.reuse, 0x1, P0 ;  /* 0x0000000e53377211 */ /* 0x080fe200000f0eff */
[----:B------:R-:W-:Y:S01]  /*0de0*/  IMAD R83, R19, 0x2, R81 ;  /* 0x0000000213537824 */ /* 0x000fe200078e0251 */
[----:B------:R-:W-:Y:S02]  /*0df0*/  LEA.HI.X.SX32 R3, R71, R14, 0x1, P1 ;  /* 0x0000000e47037211 */ /* 0x000fe400008f0eff */
[----:B-1----:R-:W-:Y:S01]  /*0e00*/  LEA R4, P0, R77, R16, 0x1 ;  /* 0x000000104d047211 */ /* 0x002fe200078008ff */
[----:B------:R-:W-:Y:S01]  /*0e10*/  IMAD R71, R19, 0x2, R83 ;  /* 0x0000000213477824 */ /* 0x000fe200078e0253 */
[----:B------:R1:W5:Y:S02]  /*0e20*/  LDG.E.U16 R70, [R54.64] ;  /* 0x0000000436467981 */ /* 0x000364000c1e1500 */
[----:B------:R-:W-:-:S02]  /*0e30*/  LEA.HI.X.SX32 R5, R77, R14, 0x1, P0 ;  /* 0x0000000e4d057211 */ /* 0x000fc400000f0eff */
[-C--:B------:R-:W-:Y:S01]  /*0e40*/  LEA R6, P1, R71, R16.reuse, 0x1 ;  /* 0x0000001047067211 */ /* 0x080fe200078208ff */
[----:B------:R1:W5:Y:S01]  /*0e50*/  LDG.E.U16 R74, [R2.64] ;  /* 0x00000004024a7981 */ /* 0x000362000c1e1500 */
[----:B------:R-:W-:Y:S02]  /*0e60*/  LEA R8, P0, R69, R16, 0x1 ;  /* 0x0000001045087211 */ /* 0x000fe400078008ff */
[-C--:B------:R-:W-:Y:S01]  /*0e70*/  LEA.HI.X.SX32 R7, R71, R14.reuse, 0x1, P1 ;  /* 0x0000000e47077211 */ /* 0x080fe200008f0eff */
[----:B------:R1:W5:Y:S01]  /*0e80*/  LDG.E.U16 R76, [R4.64] ;  /* 0x00000004044c7981 */ /* 0x000362000c1e1500 */
[----:B------:R-:W-:Y:S02]  /*0e90*/  LEA.HI.X.SX32 R9, R69, R14, 0x1, P0 ;  /* 0x0000000e45097211 */ /* 0x000fe400000f0eff */
[-C--:B0-----:R-:W-:Y:S01]  /*0ea0*/  LEA R10, P1, R73, R16.reuse, 0x1 ;  /* 0x00000010490a7211 */ /* 0x081fe200078208ff */
[----:B------:R0:W5:Y:S01]  /*0eb0*/  LDG.E.U16 R80, [R6.64] ;  /* 0x0000000406507981 */ /* 0x000162000c1e1500 */
[----:B------:R-:W-:-:S02]  /*0ec0*/  LEA R12, P0, R79, R16, 0x1 ;  /* 0x000000104f0c7211 */ /* 0x000fc400078008ff */
[----:B------:R-:W-:Y:S01]  /*0ed0*/  LEA R71, R19, R71, 0x1 ;  /* 0x0000004713477211 */ /* 0x000fe200078e08ff */
[----:B------:R0:W5:Y:S01]  /*0ee0*/  LDG.E.U16 R69, [R8.64] ;  /* 0x0000000408457981 */ /* 0x000162000c1e1500 */
[-C--:B------:R-:W-:Y:S02]  /*0ef0*/  LEA.HI.X.SX32 R11, R73, R14.reuse, 0x1, P1 ;  /* 0x0000000e490b7211 */ /* 0x080fe400008f0eff */
[----:B------:R-:W-:Y:S02]  /*0f00*/  LEA.HI.X.SX32 R13, R79, R14, 0x1, P0 ;  /* 0x0000000e4f0d7211 */ /* 0x000fe400000f0eff */
[-C--:B-1----:R-:W-:Y:S01]  /*0f10*/  LEA R2, P1, R71, R16.reuse, 0x1 ;  /* 0x0000001047027211 */ /* 0x082fe200078208ff */
[----:B------:R1:W5:Y:S01]  /*0f20*/  LDG.E.U16 R73, [R10.64] ;  /* 0x000000040a497981 */ /* 0x000362000c1e1500 */
[----:B------:R-:W-:Y:S02]  /*0f30*/  LEA R4, P0, R85, R16, 0x1 ;  /* 0x0000001055047211 */ /* 0x000fe400078008ff */
[-C--:B------:R-:W-:Y:S01]  /*0f40*/  LEA.HI.X.SX32 R3, R71, R14.reuse, 0x1, P1 ;  /* 0x0000000e47037211 */ /* 0x080fe200008f0eff */
[----:B------:R-:W-:Y:S01]  /*0f50*/  IMAD R71, R19, 0x2, R71 ;  /* 0x0000000213477824 */ /* 0x000fe200078e0247 */
[----:B------:R-:W-:Y:S01]  /*0f60*/  LEA.HI.X.SX32 R5, R85, R14, 0x1, P0 ;  /* 0x0000000e55057211 */ /* 0x000fe200000f0eff */
[----:B------:R1:W5:Y:S01]  /*0f70*/  LDG.E.U16 R77, [R12.64] ;  /* 0x000000040c4d7981 */ /* 0x000362000c1e1500 */
[----:B0-----:R-:W-:-:S02]  /*0f80*/  LEA R6, P1, R75, R16, 0x1 ;  /* 0x000000104b067211 */ /* 0x001fc400078208ff */
[----:B------:R-:W-:Y:S01]  /*0f90*/  LEA R8, P0, R81, R16, 0x1 ;  /* 0x0000001051087211 */ /* 0x000fe200078008ff */
[----:B------:R0:W5:Y:S01]  /*0fa0*/  LDG.E.U16 R79, [R2.64] ;  /* 0x00000004024f7981 */ /* 0x000162000c1e1500 */
[-C--:B------:R-:W-:Y:S02]  /*0fb0*/  LEA.HI.X.SX32 R7, R75, R14.reuse, 0x1, P1 ;  /* 0x0000000e4b077211 */ /* 0x080fe400008f0eff */
[----:B------:R-:W-:Y:S01]  /*0fc0*/  LEA.HI.X.SX32 R9, R81, R14, 0x1, P0 ;  /* 0x0000000e51097211 */ /* 0x000fe200000f0eff */
[----:B------:R0:W5:Y:S01]  /*0fd0*/  LDG.E.U16 R72, [R4.64] ;  /* 0x0000000404487981 */ /* 0x000162000c1e1500 */
[-C--:B-1----:R-:W-:Y:S02]  /*0fe0*/  LEA R10, P1, R71, R16.reuse, 0x1 ;  /* 0x00000010470a7211 */ /* 0x082fe400078208ff */
[----:B------:R-:W-:Y:S01]  /*0ff0*/  LEA R12, P0, R61, R16, 0x1 ;  /* 0x000000103d0c7211 */ /* 0x000fe200078008ff */
[----:B------:R-:W-:Y:S01]  /*1000*/  IMAD R19, R19, 0x2, R71 ;  /* 0x0000000213137824 */ /* 0x000fe200078e0247 */
[-C--:B------:R-:W-:Y:S01]  /*1010*/  LEA.HI.X.SX32 R11, R71, R14.reuse, 0x1, P1 ;  /* 0x0000000e470b7211 */ /* 0x080fe200008f0eff */
[----:B------:R1:W5:Y:S01]  /*1020*/  LDG.E.U16 R75, [R6.64] ;  /* 0x00000004064b7981 */ /* 0x000362000c1e1500 */
[----:B------:R-:W-:-:S02]  /*1030*/  LEA.HI.X.SX32 R13, R61, R14, 0x1, P0 ;  /* 0x0000000e3d0d7211 */ /* 0x000fc400000f0eff */
[-C--:B0-----:R-:W-:Y:S01]  /*1040*/  LEA R2, P0, R63, R16.reuse, 0x1 ;  /* 0x000000103f027211 */ /* 0x081fe200078008ff */
[----:B------:R0:W5:Y:S01]  /*1050*/  LDG.E.U16 R78, [R8.64] ;  /* 0x00000004084e7981 */ /* 0x000162000c1e1500 */
[----:B------:R-:W-:Y:S02]  /*1060*/  LEA R4, P1, R67, R16, 0x1 ;  /* 0x0000001043047211 */ /* 0x000fe400078208ff */
[-C--:B------:R-:W-:Y:S01]  /*1070*/  LEA.HI.X.SX32 R3, R63, R14.reuse, 0x1, P0 ;  /* 0x0000000e3f037211 */ /* 0x080fe200000f0eff */
[----:B------:R0:W5:Y:S01]  /*1080*/  LDG.E.U16 R11, [R10.64] ;  /* 0x000000040a0b7981 */ /* 0x000162000c1e1500 */
[----:B------:R-:W-:Y:S02]  /*1090*/  LEA.HI.X.SX32 R5, R67, R14, 0x1, P1 ;  /* 0x0000000e43057211 */ /* 0x000fe400008f0eff */
[-C--:B-1----:R-:W-:Y:S01]  /*10a0*/  LEA R6, P0, R83, R16.reuse, 0x1 ;  /* 0x0000001053067211 */ /* 0x082fe200078008ff */
[----:B------:R1:W5:Y:S01]  /*10b0*/  LDG.E.U16 R12, [R12.64] ;  /* 0x000000040c0c7981 */ /* 0x000362000c1e1500 */
[----:B------:R-:W-:-:S02]  /*10c0*/  LEA R54, P1, R19, R16, 0x1 ;  /* 0x0000001013367211 */ /* 0x000fc400078208ff */
[-C--:B------:R-:W-:Y:S01]  /*10d0*/  LEA.HI.X.SX32 R7, R83, R14.reuse, 0x1, P0 ;  /* 0x0000000e53077211 */ /* 0x080fe200000f0eff */
[----:B0-----:R0:W5:Y:S01]  /*10e0*/  LDG.E.U16 R8, [R2.64] ;  /* 0x0000000402087981 */ /* 0x001162000c1e1500 */
[----:B------:R-:W-:-:S03]  /*10f0*/  LEA.HI.X.SX32 R55, R19, R14, 0x1, P1 ;  /* 0x0000000e13377211 */ /* 0x000fc600008f0eff */
[----:B------:R0:W5:Y:S04]  /*1100*/  LDG.E.U16 R9, [R4.64] ;  /* 0x0000000404097981 */ /* 0x000168000c1e1500 */
[----:B------:R0:W5:Y:S04]  /*1110*/  LDG.E.U16 R10, [R6.64] ;  /* 0x00000004060a7981 */ /* 0x000168000c1e1500 */
[----:B------:R-:W5:Y:S01]  /*1120*/  LDG.E.U16 R54, [R54.64] ;  /* 0x0000000436367981 */ /* 0x000f62000c1e1500 */
[----:B------:R-:W-:Y:S02]  /*1130*/  SHF.R.S32.HI R14, RZ, 0x8, R92 ;  /* 0x00000008ff0e7819 */ /* 0x000fe4000001145c */
[----:B-1----:R-:W-:-:S02]  /*1140*/  SHF.L.U32 R13, R0, 0x1, RZ ;  /* 0x00000001000d7819 */ /* 0x002fc400000006ff */
[----:B------:R-:W-:-:S04]  /*1150*/  SGXT R0, R14, 0x1 ;  /* 0x000000010e00781a */ /* 0x000fc80000000200 */
[----:B------:R-:W-:Y:S01]  /*1160*/  LOP3.LUT R0, R13, 0x210, R0, 0x78, !PT ;  /* 0x000002100d007812 */ /* 0x000fe200078e7800 */
[----:B------:R-:W-:Y:S01]  /*1170*/  IMAD.MOV.U32 R13, RZ, RZ, 0x1 ;  /* 0x00000001ff0d7424 */ /* 0x000fe200078e00ff */
[----:B0-----:R-:W-:Y:S02]  /*1180*/  MOV R4, 0x3f800000 ;  /* 0x3f80000000047802 */ /* 0x001fe40000000f00 */
[C---:B------:R-:W-:Y:S01]  /*1190*/  LOP3.LUT R3, R0.reuse, 0x20, RZ, 0x3c, !PT ;  /* 0x0000002000037812 */ /* 0x040fe200078e3cff */
[----:B--2---:R0:W-:Y:S01]  /*11a0*/  STS.U16 [R0], R15 ;  /* 0x0000000f00007388 */ /* 0x0041e20000000400 */
[----:B------:R-:W-:Y:S02]  /*11b0*/  ISETP.LE.AND P0, PT, R13, c[0x0][0x1d0], PT ;  /* 0x000074000d007a0c */ /* 0x000fe40003f03270 */
[C---:B------:R-:W-:Y:S01]  /*11c0*/  LOP3.LUT R2, R0.reuse, 0x40, RZ, 0x3c, !PT ;  /* 0x0000004000027812 */ /* 0x040fe200078e3cff */
[----:B------:R-:W-:Y:S01]  /*11d0*/  STS.U16 [R0+0x1000], R21 ;  /* 0x0010001500007388 */ /* 0x000fe20000000400 */
[----:B------:R-:W-:-:S03]  /*11e0*/  LOP3.LUT R13, R0, 0x60, RZ, 0x3c, !PT ;  /* 0x00000060000d7812 */ /* 0x000fc600078e3cff */
[----:B------:R-:W-:Y:S04]  /*11f0*/  STS.U16 [R0+0x2000], R25 ;  /* 0x0020001900007388 */ /* 0x000fe80000000400 */
[----:B------:R-:W-:Y:S04]  /*1200*/  STS.U16 [R0+0x3000], R29 ;  /* 0x0030001d00007388 */ /* 0x000fe80000000400 */
[----:B------:R-:W-:Y:S04]  /*1210*/  STS.U16 [R0+0x4000], R33 ;  /* 0x0040002100007388 */ /* 0x000fe80000000400 */
[----:B---3--:R-:W-:Y:S04]  /*1220*/  STS.U16 [R0+0x5000], R37 ;  /* 0x0050002500007388 */ /* 0x008fe80000000400 */
[----:B------:R1:W-:Y:S01]  /*1230*/  STL [R1+0x4], R4 ;  /* 0x0000040401007387 */ /* 0x0003e20000100800 */
[----:B------:R-:W-:Y:S01]  /*1240*/  CS2R R6, SRZ ;  /* 0x0000000000067805 */ /* 0x000fe2000001ff00 */
[----:B0-----:R-:W-:Y:S01]  /*1250*/  CS2R R14, SRZ ;  /* 0x00000000000e7805 */ /* 0x001fe2000001ff00 */
[----:B------:R-:W-:Y:S01]  /*1260*/  CS2R R88, SRZ ;  /* 0x0000000000587805 */ /* 0x000fe2000001ff00 */
[----:B------:R-:W-:Y:S01]  /*1270*/  CS2R R90, SRZ ;  /* 0x00000000005a7805 */ /* 0x000fe2000001ff00 */
[----:B------:R-:W-:Y:S01]  /*1280*/  CS2R R84, SRZ ;  /* 0x0000000000547805 */ /* 0x000fe2000001ff00 */
[----:B----4-:R-:W-:Y:S01]  /*1290*/  STS.U16 [R0+0x6000], R41 ;  /* 0x0060002900007388 */ /* 0x010fe20000000400 */
[----:B-1----:R-:W-:Y:S01]  /*12a0*/  CS2R R4, SRZ ;  /* 0x0000000000047805 */ /* 0x002fe2000001ff00 */
[----:B------:R-:W-:Y:S01]  /*12b0*/  CS2R R86, SRZ ;  /* 0x0000000000567805 */ /* 0x000fe2000001ff00 */
[----:B------:R-:W-:Y:S01]  /*12c0*/  CS2R R82, SRZ ;  /* 0x0000000000527805 */ /* 0x000fe2000001ff00 */
[----:B------:R-:W-:Y:S01]  /*12d0*/  IMAD.SHL.U32 R37, R92, 0x8, RZ ;  /* 0x000000085c257824 */ /* 0x000fe200078e00ff */
[----:B-----5:R-:W-:Y:S04]  /*12e0*/  STS.U16 [R0+0x7000], R45 ;  /* 0x0070002d00007388 */ /* 0x020fe80000000400 */
[----:B------:R-:W-:Y:S04]  /*12f0*/  STS.U16 [R0+0x8000], R49 ;  /* 0x0080003100007388 */ /* 0x000fe80000000400 */
[----:B------:R-:W-:Y:S04]  /*1300*/  STS.U16 [R0+0x9000], R53 ;  /* 0x0090003500007388 */ /* 0x000fe80000000400 */
[----:B------:R-:W-:Y:S04]  /*1310*/  STS.U16 [R0+0xa000], R59 ;  /* 0x00a0003b00007388 */ /* 0x000fe80000000400 */
[----:B------:R-:W-:Y:S04]  /*1320*/  STS.U16 [R0+0xb000], R65 ;  /* 0x00b0004100007388 */ /* 0x000fe80000000400 */
[----:B------:R-:W-:Y:S04]  /*1330*/  STS.U16 [R0+0xc000], R70 ;  /* 0x00c0004600007388 */ /* 0x000fe80000000400 */
[----:B------:R-:W-:Y:S04]  /*1340*/  STS.U16 [R0+0xd000], R74 ;  /* 0x00d0004a00007388 */ /* 0x000fe80000000400 */
[----:B------:R-:W-:Y:S04]  /*1350*/  STS.U16 [R0+0xe000], R76 ;  /* 0x00e0004c00007388 */ /* 0x000fe80000000400 */
[----:B------:R0:W-:Y:S02]  /*1360*/  STS.U16 [R0+0xf000], R80 ;  /* 0x00f0005000007388 */ /* 0x0001e40000000400 */
[----:B0-----:R-:W-:-:S05]  /*1370*/  IMAD.MOV.U32 R0, RZ, RZ, 0x3f800000 ;  /* 0x3f800000ff007424 */ /* 0x001fca00078e00ff */
[----:B------:R-:W-:Y:S01]  /*1380*/  STL [R1], R0 ;  /* 0x0000000001007387 */ /* 0x000fe20000100800 */
[----:B------:R-:W-:-:S03]  /*1390*/  CS2R R80, SRZ ;  /* 0x0000000000507805 */ /* 0x000fc6000001ff00 */
[----:B------:R0:W-:Y:S01]  /*13a0*/  STS.U16 [R3+0x400], R17 ;  /* 0x0004001103007388 */ /* 0x0001e20000000400 */
[----:B------:R-:W-:-:S03]  /*13b0*/  CS2R R70, SRZ ;  /* 0x0000000000467805 */ /* 0x000fc6000001ff00 */
[----:B------:R-:W-:Y:S04]  /*13c0*/  STS.U16 [R3+0x1400], R22 ;  /* 0x0014001603007388 */ /* 0x000fe80000000400 */
[----:B------:R-:W-:Y:S04]  /*13d0*/  STS.U16 [R3+0x2400], R26 ;  /* 0x0024001a03007388 */ /* 0x000fe80000000400 */
[----:B------:R-:W-:Y:S01]  /*13e0*/  STS.U16 [R3+0x3400], R30 ;  /* 0x0034001e03007388 */ /* 0x000fe20000000400 */
[----:B0-----:R-:W-:-:S03]  /*13f0*/  CS2R R16, SRZ ;  /* 0x0000000000107805 */ /* 0x001fc6000001ff00 */
[----:B------:R-:W-:Y:S04]  /*1400*/  STS.U16 [R3+0x4400], R34 ;  /* 0x0044002203007388 */ /* 0x000fe80000000400 */
[----:B------:R0:W-:Y:S04]  /*1410*/  STS.U16 [R3+0x5400], R38 ;  /* 0x0054002603007388 */ /* 0x0001e80000000400 */
[----:B------:R-:W-:Y:S04]  /*1420*/  STS.U16 [R3+0x6400], R42 ;  /* 0x0064002a03007388 */ /* 0x000fe80000000400 */
[----:B------:R-:W-:Y:S04]  /*1430*/  STS.U16 [R3+0x7400], R46 ;  /* 0x0074002e03007388 */ /* 0x000fe80000000400 */
[----:B------:R-:W-:Y:S01]  /*1440*/  STS.U16 [R3+0x8400], R50 ;  /* 0x0084003203007388 */ /* 0x000fe20000000400 */
[----:B0-----:R-:W-:-:S03]  /*1450*/  LOP3.LUT R38, R92, 0x1ff, RZ, 0xc0, !PT ;  /* 0x000001ff5c267812 */ /* 0x001fc600078ec0ff */
[----:B------:R-:W-:Y:S04]  /*1460*/  STS.U16 [R3+0x9400], R56 ;  /* 0x0094003803007388 */ /* 0x000fe80000000400 */
[----:B------:R0:W-:Y:S04]  /*1470*/  STS.U16 [R3+0xa400], R60 ;  /* 0x00a4003c03007388 */ /* 0x0001e80000000400 */
[----:B------:R1:W-:Y:S04]  /*1480*/  STS.U16 [R3+0xb400], R66 ;  /* 0x00b4004203007388 */ /* 0x0003e80000000400 */
[----:B------:R-:W-:Y:S04]  /*1490*/  STS.U16 [R3+0xc400], R69 ;  /* 0x00c4004503007388 */ /* 0x000fe80000000400 */
[----:B------:R-:W-:Y:S01]  /*14a0*/  STS.U16 [R3+0xd400], R73 ;  /* 0x00d4004903007388 */ /* 0x000fe20000000400 */
[----:B0-----:R-:W-:-:S03]  /*14b0*/  CS2R R60, SRZ ;  /* 0x00000000003c7805 */ /* 0x001fc6000001ff00 */
[----:B------:R0:W-:Y:S01]  /*14c0*/  STS.U16 [R3+0xe400], R77 ;  /* 0x00e4004d03007388 */ /* 0x0001e20000000400 */
[----:B-1----:R-:W-:-:S03]  /*14d0*/  CS2R R66, SRZ ;  /* 0x0000000000427805 */ /* 0x002fc6000001ff00 */
[----:B------:R1:W-:Y:S04]  /*14e0*/  STS.U16 [R3+0xf400], R79 ;  /* 0x00f4004f03007388 */ /* 0x0003e80000000400 */
[----:B------:R2:W-:Y:S01]  /*14f0*/  STS.U16 [R2+0x800], R18 ;  /* 0x0008001202007388 */ /* 0x0005e20000000400 */
[----:B0-----:R-:W-:-:S03]  /*1500*/  CS2R R76, SRZ ;  /* 0x00000000004c7805 */ /* 0x001fc6000001ff00 */
[----:B------:R0:W-:Y:S01]  /*1510*/  STS.U16 [R2+0x1800], R23 ;  /* 0x0018001702007388 */ /* 0x0001e20000000400 */
[----:B-1----:R-:W-:-:S03]  /*1520*/  IMAD.MOV.U32 R3, RZ, RZ, -0x800000 ;  /* 0xff800000ff037424 */ /* 0x002fc600078e00ff */
[----:B------:R1:W-:Y:S01]  /*1530*/  STS.U16 [R2+0x2800], R27 ;  /* 0x0028001b02007388 */ /* 0x0003e20000000400 */
[----:B--2---:R-:W-:-:S03]  /*1540*/  CS2R R18, SRZ ;  /* 0x0000000000127805 */ /* 0x004fc6000001ff00 */
[----:B------:R2:W-:Y:S01]  /*1550*/  STS.U16 [R2+0x3800], R31 ;  /* 0x0038001f02007388 */ /* 0x0005e20000000400 */
[----:B0-----:R-:W-:-:S03]  /*1560*/  CS2R R22, SRZ ;  /* 0x0000000000167805 */ /* 0x001fc6000001ff00 */
[----:B------:R0:W-:Y:S01]  /*1570*/  STS.U16 [R2+0x4800], R35 ;  /* 0x0048002302007388 */ /* 0x0001e20000000400 */
[----:B-1----:R-:W-:-:S03]  /*1580*/  CS2R R26, SRZ ;  /* 0x00000000001a7805 */ /* 0x002fc6000001ff00 */
[----:B------:R-:W-:Y:S01]  /*1590*/  STS.U16 [R2+0x5800], R39 ;  /* 0x0058002702007388 */ /* 0x000fe20000000400 */
[----:B--2---:R-:W-:-:S03]  /*15a0*/  CS2R R30, SRZ ;  /* 0x00000000001e7805 */ /* 0x004fc6000001ff00 */
[----:B------:R-:W-:Y:S01]  /*15b0*/  STS.U16 [R2+0x6800], R43 ;  /* 0x0068002b02007388 */ /* 0x000fe20000000400 */
[----:B0-----:R-:W-:-:S03]  /*15c0*/  CS2R R34, SRZ ;  /* 0x0000000000227805 */ /* 0x001fc6000001ff00 */
[----:B------:R-:W-:Y:S04]  /*15d0*/  STS.U16 [R2+0x7800], R47 ;  /* 0x0078002f02007388 */ /* 0x000fe80000000400 */
[----:B------:R-:W-:Y:S04]  /*15e0*/  STS.U16 [R2+0x8800], R51 ;  /* 0x0088003302007388 */ /* 0x000fe80000000400 */
[----:B------:R-:W-:Y:S04]  /*15f0*/  STS.U16 [R2+0x9800], R57 ;  /* 0x0098003902007388 */ /* 0x000fe80000000400 */
[----:B------:R0:W-:Y:S04]  /*1600*/  STS.U16 [R2+0xa800], R62 ;  /* 0x00a8003e02007388 */ /* 0x0001e80000000400 */
[----:B------:R1:W-:Y:S04]  /*1610*/  STS.U16 [R2+0xb800], R68 ;  /* 0x00b8004402007388 */ /* 0x0003e80000000400 */
[----:B------:R2:W-:Y:S01]  /*1620*/  STS.U16 [R2+0xc800], R72 ;  /* 0x00c8004802007388 */ /* 0x0005e20000000400 */
[----:B0-----:R-:W-:-:S03]  /*1630*/  CS2R R62, SRZ ;  /* 0x00000000003e7805 */ /* 0x001fc6000001ff00 */
[----:B------:R0:W-:Y:S01]  /*1640*/  STS.U16 [R2+0xd800], R75 ;  /* 0x00d8004b02007388 */ /* 0x0001e20000000400 */
[----:B-1----:R-:W-:-:S03]  /*1650*/  CS2R R68, SRZ ;  /* 0x0000000000447805 */ /* 0x002fc6000001ff00 */
[----:B------:R1:W-:Y:S01]  /*1660*/  STS.U16 [R2+0xe800], R78 ;  /* 0x00e8004e02007388 */ /* 0x0003e20000000400 */
[----:B--2---:R-:W-:-:S03]  /*1670*/  CS2R R72, SRZ ;  /* 0x0000000000487805 */ /* 0x004fc6000001ff00 */
[----:B------:R2:W-:Y:S01]  /*1680*/  STS.U16 [R2+0xf800], R11 ;  /* 0x00f8000b02007388 */ /* 0x0005e20000000400 */
[----:B0-----:R-:W-:-:S03]  /*1690*/  CS2R R74, SRZ ;  /* 0x00000000004a7805 */ /* 0x001fc6000001ff00 */
[----:B------:R0:W-:Y:S01]  /*16a0*/  STS.U16 [R13+0xc00], R20 ;  /* 0x000c00140d007388 */ /* 0x0001e20000000400 */
[----:B-1----:R-:W-:-:S03]  /*16b0*/  CS2R R78, SRZ ;  /* 0x00000000004e7805 */ /* 0x002fc6000001ff00 */
[----:B------:R1:W-:Y:S01]  /*16c0*/  STS.U16 [R13+0x1c00], R24 ;  /* 0x001c00180d007388 */ /* 0x0003e20000000400 */
[----:B--2---:R-:W-:-:S03]  /*16d0*/  IMAD.MOV.U32 R2, RZ, RZ, -0x800000 ;  /* 0xff800000ff027424 */ /* 0x004fc600078e00ff */
[----:B------:R2:W-:Y:S01]  /*16e0*/  STS.U16 [R13+0x2c00], R28 ;  /* 0x002c001c0d007388 */ /* 0x0005e20000000400 */
[----:B0-----:R-:W-:-:S03]  /*16f0*/  CS2R R20, SRZ ;  /* 0x0000000000147805 */ /* 0x001fc6000001ff00 */
[----:B------:R0:W-:Y:S01]  /*1700*/  STS.U16 [R13+0x3c00], R32 ;  /* 0x003c00200d007388 */ /* 0x0001e20000000400 */
[----:B-1----:R-:W-:-:S03]  /*1710*/  CS2R R24, SRZ ;  /* 0x0000000000187805 */ /* 0x002fc6000001ff00 */
[----:B------:R1:W-:Y:S01]  /*1720*/  STS.U16 [R13+0x4c00], R36 ;  /* 0x004c00240d007388 */ /* 0x0003e20000000400 */
[----:B--2---:R-:W-:-:S03]  /*1730*/  CS2R R28, SRZ ;  /* 0x00000000001c7805 */ /* 0x004fc6000001ff00 */
[----:B------:R-:W-:Y:S01]  /*1740*/  STS.U16 [R13+0x5c00], R40 ;  /* 0x005c00280d007388 */ /* 0x000fe20000000400 */
[----:B0-----:R-:W-:-:S03]  /*1750*/  CS2R R32, SRZ ;  /* 0x0000000000207805 */ /* 0x001fc6000001ff00 */
[----:B------:R-:W-:Y:S01]  /*1760*/  STS.U16 [R13+0x6c00], R44 ;  /* 0x006c002c0d007388 */ /* 0x000fe20000000400 */
[----:B-1----:R-:W-:-:S03]  /*1770*/  SHF.L.U32 R36, R92, 0x1, RZ ;  /* 0x000000015c247819 */ /* 0x002fc600000006ff */
[----:B------:R-:W-:Y:S04]  /*1780*/  STS.U16 [R13+0x7c00], R48 ;  /* 0x007c00300d007388 */ /* 0x000fe80000000400 */
[----:B------:R-:W-:Y:S04]  /*1790*/  STS.U16 [R13+0x8c00], R52 ;  /* 0x008c00340d007388 */ /* 0x000fe80000000400 */
[----:B------:R-:W-:Y:S04]  /*17a0*/  STS.U16 [R13+0x9c00], R58 ;  /* 0x009c003a0d007388 */ /* 0x000fe80000000400 */
[----:B------:R0:W-:Y:S04]  /*17b0*/  STS.U16 [R13+0xac00], R64 ;  /* 0x00ac00400d007388 */ /* 0x0001e80000000400 */
[----:B------:R-:W-:Y:S04]  /*17c0*/  STS.U16 [R13+0xbc00], R12 ;  /* 0x00bc000c0d007388 */ /* 0x000fe80000000400 */
[----:B------:R-:W-:Y:S01]  /*17d0*/  STS.U16 [R13+0xcc00], R8 ;  /* 0x00cc00080d007388 */ /* 0x000fe20000000400 */
[----:B0-----:R-:W-:-:S03]  /*17e0*/  CS2R R64, SRZ ;  /* 0x0000000000407805 */ /* 0x001fc6000001ff00 */
[----:B------:R0:W-:Y:S04]  /*17f0*/  STS.U16 [R13+0xdc00], R9 ;  /* 0x00dc00090d007388 */ /* 0x0001e80000000400 */
[----:B------:R1:W-:Y:S04]  /*1800*/  STS.U16 [R13+0xec00], R10 ;  /* 0x00ec000a0d007388 */ /* 0x0003e80000000400 */
[----:B------:R2:W-:Y:S01]  /*1810*/  STS.U16 [R13+0xfc00], R54 ;  /* 0x00fc00360d007388 */ /* 0x0005e20000000400 */
[----:B0-----:R-:W-:Y:S01]  /*1820*/  CS2R R8, SRZ ;  /* 0x0000000000087805 */ /* 0x001fe2000001ff00 */
[----:B-1----:R-:W-:Y:S01]  /*1830*/  CS2R R10, SRZ ;  /* 0x00000000000a7805 */ /* 0x002fe2000001ff00 */
[----:B--2---:R-:W-:Y:S01]  /*1840*/  CS2R R12, SRZ ;  /* 0x00000000000c7805 */ /* 0x004fe2000001ff00 */
[----:B------:R-:W-:Y:S05]  /*1850*/  @!P0 BRA `(.L_x_0) ;  /* 0x0000215000008947 */ /* 0x000fea0003800000 */
[----:B------:R-:W-:Y:S01]  /*1860*/  LOP3.LUT R0, R92, 0x7, RZ, 0xc0, !PT ;  /* 0x000000075c007812 */ /* 0x000fe200078ec0ff */
[----:B------:R-:W-:Y:S01]  /*1870*/  IMAD.SHL.U32 R119, R38, 0x2, RZ ;  /* 0x0000000226777824 */ /* 0x000fe200078e00ff */
[----:B------:R-:W-:Y:S01]  /*1880*/  LOP3.LUT R3, R36, 0x10, RZ, 0xc0, !PT ;  /* 0x0000001024037812 */ /* 0x000fe200078ec0ff */
[----:B------:R-:W-:Y:S01]  /*1890*/  IMAD.MOV.U32 R14, RZ, RZ, c[0x0][0x1b8] ;  /* 0x00006e00ff0e7624 */ /* 0x000fe200078e00ff */
[----:B------:R-:W-:Y:S01]  /*18a0*/  LOP3.LUT R2, R92, 0x180, RZ, 0xc0, !PT ;  /* 0x000001805c027812 */ /* 0x000fe200078ec0ff */
[C---:B------:R-:W-:Y:S01]  /*18b0*/  IMAD R4, R0.reuse, 0x210, RZ ;  /* 0x0000021000047824 */ /* 0x040fe200078e02ff */
[--C-:B------:R-:W-:Y:S01]  /*18c0*/  LOP3.LUT R3, R3, 0x1e0, R92.reuse, 0xf8, !PT ;  /* 0x000001e003037812 */ /* 0x100fe200078ef85c */
[----:B------:R-:W-:Y:S01]  /*18d0*/  IMAD R114, R0, 0x110, RZ ;  /* 0x0000011000727824 */ /* 0x000fe200078e02ff */
[----:B------:R-:W-:Y:S01]  /*18e0*/  SHF.R.U32.HI R6, RZ, 0x2, R92 ;  /* 0x00000002ff067819 */ /* 0x000fe2000001165c */
[----:B------:R-:W-:Y:S01]  /*18f0*/  IMAD.MOV.U32 R104, RZ, RZ, -0x800000 ;  /* 0xff800000ff687424 */ /* 0x000fe200078e00ff */
[----:B------:R-:W-:Y:S01]  /*1900*/  LOP3.LUT R11, R4, R3, RZ, 0x3c, !PT ;  /* 0x00000003040b7212 */ /* 0x000fe200078e3cff */
[----:B------:R-:W-:Y:S01]  /*1910*/  CS2R R112, SRZ ;  /* 0x0000000000707805 */ /* 0x000fe2000001ff00 */
[----:B------:R-:W-:Y:S01]  /*1920*/  SHF.R.U32.HI R2, RZ, 0x3, R2 ;  /* 0x00000003ff027819 */ /* 0x000fe20000011602 */
[----:B------:R-:W-:Y:S01]  /*1930*/  IMAD.MOV.U32 R122, RZ, RZ, RZ ;  /* 0x000000ffff7a7224 */ /* 0x000fe200078e00ff */
[C---:B------:R-:W-:Y:S01]  /*1940*/  LOP3.LUT R3, R92.reuse, 0x7f, RZ, 0xc0, !PT ;  /* 0x0000007f5c037812 */ /* 0x040fe200078ec0ff */
[----:B------:R-:W-:Y:S01]  /*1950*/  CS2R R30, SRZ ;  /* 0x00000000001e7805 */ /* 0x000fe2000001ff00 */
[----:B------:R-:W-:Y:S01]  /*1960*/  LOP3.LUT R115, R119, 0x30, R6, 0x78, !PT ;  /* 0x0000003077737812 */ /* 0x000fe200078e7806 */
[----:B------:R-:W-:Y:S01]  /*1970*/  CS2R R88, SRZ ;  /* 0x0000000000587805 */ /* 0x000fe2000001ff00 */
[----:B------:R-:W-:Y:S01]  /*1980*/  LOP3.LUT R4, R92, 0x1f, RZ, 0xc0, !PT ;  /* 0x0000001f5c047812 */ /* 0x000fe200078ec0ff */
[----:B------:R-:W-:Y:S01]  /*1990*/  IMAD R5, R3, c[0x0][0x1a8], RZ ;  /* 0x00006a0003057a24 */ /* 0x000fe200078e02ff */
[----:B------:R-:W-:Y:S01]  /*19a0*/  LOP3.LUT R119, R119, R2, RZ, 0x3c, !PT ;  /* 0x0000000277777212 */ /* 0x000fe200078e3cff */
[----:B------:R-:W-:Y:S01]  /*19b0*/  IMAD R2, R93, c[0x0][0x1a0], RZ ;  /* 0x000068005d027a24 */ /* 0x000fe200078e02ff */
[----:B------:R-:W-:Y:S01]  /*19c0*/  SHF.R.U32.HI R12, RZ, 0x7, R92 ;  /* 0x00000007ff0c7819 */ /* 0x000fe2000001165c */
[----:B------:R-:W-:Y:S01]  /*19d0*/  IMAD R8, R4, c[0x0][0x1b4], RZ ;  /* 0x00006d0004087a24 */ /* 0x000fe200078e02ff */
[----:B------:R-:W-:Y:S01]  /*19e0*/  MOV R19, c[0x0][0x1a4] ;  /* 0x0000690000137a02 */ /* 0x000fe20000000f00 */
[----:B------:R-:W-:Y:S01]  /*19f0*/  IMAD.SHL.U32 R4, R2, 0x2, RZ ;  /* 0x0000000202047824 */ /* 0x000fe200078e00ff */
[----:B------:R-:W-:Y:S01]  /*1a00*/  SHF.L.U32 R10, R92, 0x8, RZ ;  /* 0x000000085c0a7819 */ /* 0x000fe200000006ff */
[----:B------:R-:W-:Y:S01]  /*1a10*/  IMAD.SHL.U32 R7, R5, 0x2, RZ ;  /* 0x0000000205077824 */ /* 0x000fe200078e00ff */
[----:B------:R-:W-:Y:S01]  /*1a20*/  LOP3.LUT R114, R114, 0x30, R36, 0x78, !PT ;  /* 0x0000003072727812 */ /* 0x000fe200078e7824 */
[----:B------:R-:W-:Y:S01]  /*1a30*/  IMAD R3, R93, c[0x0][0x1b0], RZ ;  /* 0x00006c005d037a24 */ /* 0x000fe200078e02ff */
[----:B------:R-:W-:Y:S01]  /*1a40*/  LOP3.LUT R10, R10, 0x1000, RZ, 0xc0, !PT ;  /* 0x000010000a0a7812 */ /* 0x000fe200078ec0ff */
[----:B------:R-:W-:Y:S01]  /*1a50*/  IMAD.SHL.U32 R9, R8, 0x2, RZ ;  /* 0x0000000208097824 */ /* 0x000fe200078e00ff */
[----:B------:R-:W-:Y:S01]  /*1a60*/  IADD3 R15, P0, P1, R7, c[0x0][0x168], R4 ;  /* 0x00005a00070f7a10 */ /* 0x000fe2000791e004 */
[----:B------:R-:W-:Y:S01]  /*1a70*/  IMAD.HI R5, R5, 0x2, RZ ;  /* 0x0000000205057827 */ /* 0x000fe200078e02ff */
[----:B------:R-:W-:Y:S01]  /*1a80*/  SHF.L.U32 R6, R3, 0x1, RZ ;  /* 0x0000000103067819 */ /* 0x000fe200000006ff */
[----:B------:R-:W-:Y:S01]  /*1a90*/  CS2R R90, SRZ ;  /* 0x00000000005a7805 */ /* 0x000fe2000001ff00 */
[----:B------:R-:W-:Y:S01]  /*1aa0*/  SGXT.U32 R4, R12, 0x2 ;  /* 0x000000020c04781a */ /* 0x000fe20000000000 */
[----:B------:R-:W-:Y:S01]  /*1ab0*/  IMAD.HI R8, R8, 0x2, RZ ;  /* 0x0000000208087827 */ /* 0x000fe200078e02ff */
[----:B------:R-:W-:Y:S01]  /*1ac0*/  SHF.R.U32.HI R7, RZ, 0x5, R92 ;  /* 0x00000005ff077819 */ /* 0x000fe2000001165c */
[----:B------:R-:W-:Y:S01]  /*1ad0*/  CS2R R84, SRZ ;  /* 0x0000000000547805 */ /* 0x000fe2000001ff00 */
[----:B------:R-:W-:Y:S01]  /*1ae0*/  IADD3 R12, P2, P3, R9, c[0x0][0x170], R6 ;  /* 0x00005c00090c7a10 */ /* 0x000fe20007b5e006 */
[----:B------:R-:W-:Y:S01]  /*1af0*/  IMAD R6, R4, c[0x0][0x1a4], RZ ;  /* 0x0000690004067a24 */ /* 0x000fe200078e02ff */
[----:B------:R-:W-:Y:S01]  /*1b00*/  MOV R105, 0xff800000 ;  /* 0xff80000000697802 */ /* 0x000fe20000000f00 */
[----:B------:R-:W-:Y:S01]  /*1b10*/  IMAD.HI R4, R2, 0x2, RZ ;  /* 0x0000000202047827 */ /* 0x000fe200078e02ff */
[----:B------:R-:W-:Y:S01]  /*1b20*/  SGXT.U32 R2, R7, 0x4 ;  /* 0x000000040702781a */ /* 0x000fe20000000000 */
[----:B------:R-:W-:Y:S01]  /*1b30*/  CS2R R86, SRZ ;  /* 0x0000000000567805 */ /* 0x000fe2000001ff00 */
[----:B------:R-:W-:Y:S01]  /*1b40*/  CS2R R80, SRZ ;  /* 0x0000000000507805 */ /* 0x000fe2000001ff00 */
[----:B------:R-:W-:Y:S01]  /*1b50*/  IMAD.HI R7, R3, 0x2, RZ ;  /* 0x0000000203077827 */ /* 0x000fe200078e02ff */
[----:B------:R-:W-:Y:S01]  /*1b60*/  IADD3.X R17, R5, c[0x0][0x16c], R4, P0, P1 ;  /* 0x00005b0005117a10 */ /* 0x000fe200007e2404 */
[----:B------:R-:W-:Y:S01]  /*1b70*/  CS2R R82, SRZ ;  /* 0x0000000000527805 */ /* 0x000fe2000001ff00 */
[----:B------:R-:W-:Y:S01]  /*1b80*/  LEA R22, P1, R6, R15, 0x1 ;  /* 0x0000000f06167211 */ /* 0x000fe200078208ff */
[C---:B------:R-:W-:Y:S01]  /*1b90*/  IMAD R3, R19.reuse, 0x4, R6 ;  /* 0x0000000413037824 */ /* 0x040fe200078e0206 */
[----:B------:R-:W-:Y:S01]  /*1ba0*/  IADD3.X R13, R8, c[0x0][0x174], R7, P2, P3 ;  /* 0x00005d00080d7a10 */ /* 0x000fe200017e6407 */
[----:B------:R-:W-:Y:S01]  /*1bb0*/  IMAD R9, R2, c[0x0][0x1b8], RZ ;  /* 0x00006e0002097a24 */ /* 0x000fe200078e02ff */
[----:B------:R-:W-:Y:S01]  /*1bc0*/  LEA.HI.X.SX32 R23, R6, R17, 0x1, P1 ;  /* 0x0000001106177211 */ /* 0x000fe200008f0eff */
[----:B------:R-:W-:Y:S01]  /*1bd0*/  IMAD.IADD R118, R10, 0x1, R11 ;  /* 0x000000010a767824 */ /* 0x000fe200078e020b */
[----:B------:R-:W-:Y:S01]  /*1be0*/  LEA R2, R19, R3, 0x2 ;  /* 0x0000000313027211 */ /* 0x000fe200078e10ff */
[----:B------:R-:W-:Y:S01]  /*1bf0*/  IMAD R7, R14, 0x10, R9 ;  /* 0x000000100e077824 */ /* 0x000fe200078e0209 */
[-C--:B------:R-:W-:Y:S01]  /*1c00*/  LEA R10, P2, R3, R15.reuse, 0x1 ;  /* 0x0000000f030a7211 */ /* 0x080fe200078408ff */
[----:B------:R0:W-:Y:S01]  /*1c10*/  STL.64 [R1+0x80], R22 ;  /* 0x0000801601007387 */ /* 0x0001e20000100a00 */
[----:B------:R-:W-:Y:S01]  /*1c20*/  LEA R24, P1, R2, R15, 0x1 ;  /* 0x0000000f02187211 */ /* 0x000fe200078208ff */
[----:B------:R-:W-:Y:S01]  /*1c30*/  IMAD R4, R19, 0x4, R2 ;  /* 0x0000000413047824 */ /* 0x000fe200078e0202 */
[-C--:B------:R-:W-:Y:S01]  /*1c40*/  LEA.HI.X.SX32 R11, R3, R17.reuse, 0x1, P2 ;  /* 0x00000011030b7211 */ /* 0x080fe200010f0eff */
[----:B------:R-:W-:Y:S01]  /*1c50*/  IMAD R8, R14, 0x10, R7 ;  /* 0x000000100e087824 */ /* 0x000fe200078e0207 */
[----:B------:R-:W-:Y:S01]  /*1c60*/  LEA.HI.X.SX32 R25, R2, R17, 0x1, P1 ;  /* 0x0000001102197211 */ /* 0x000fe200008f0eff */
[----:B------:R-:W-:Y:S01]  /*1c70*/  CS2R R76, SRZ ;  /* 0x00000000004c7805 */ /* 0x000fe2000001ff00 */
[----:B------:R-:W-:Y:S01]  /*1c80*/  LEA R5, R19, R4, 0x2 ;  /* 0x0000000413057211 */ /* 0x000fe200078e10ff */
[----:B------:R1:W-:Y:S01]  /*1c90*/  STL.64 [R1+0x78], R10 ;  /* 0x0000780a01007387 */ /* 0x0003e20000100a00 */
[----:B------:R-:W-:Y:S01]  /*1ca0*/  LEA R20, P0, R9, R12, 0x1 ;  /* 0x0000000c09147211 */ /* 0x000fe200078008ff */
[----:B------:R-:W-:Y:S01]  /*1cb0*/  CS2R R78, SRZ ;  /* 0x00000000004e7805 */ /* 0x000fe2000001ff00 */
[-C--:B------:R-:W-:Y:S01]  /*1cc0*/  LEA R28, P1, R5, R15.reuse, 0x1 ;  /* 0x0000000f051c7211 */ /* 0x080fe200078208ff */
[----:B------:R-:W-:Y:S01]  /*1cd0*/  IMAD R3, R19, 0x4, R5 ;  /* 0x0000000413037824 */ /* 0x000fe200078e0205 */
[C---:B0-----:R-:W-:Y:S01]  /*1ce0*/  LEA R22, P2, R4.reuse, R15, 0x1 ;  /* 0x0000000f04167211 */ /* 0x041fe200078408ff */
[----:B------:R0:W-:Y:S01]  /*1cf0*/  STL.64 [R1+0x70], R24 ;  /* 0x0000701801007387 */ /* 0x0001e20000100a00 */
[-C--:B------:R-:W-:Y:S01]  /*1d00*/  LEA.HI.X.SX32 R29, R5, R17.reuse, 0x1, P1 ;  /* 0x00000011051d7211 */ /* 0x080fe200008f0eff */
[----:B------:R-:W-:Y:S01]  /*1d10*/  IMAD R6, R19, 0x4, R3 ;  /* 0x0000000413067824 */ /* 0x000fe200078e0203 */
[----:B------:R-:W-:Y:S01]  /*1d20*/  LEA.HI.X.SX32 R23, R4, R17, 0x1, P2 ;  /* 0x0000001104177211 */ /* 0x000fe200010f0eff */
[----:B------:R-:W-:Y:S01]  /*1d30*/  CS2R R72, SRZ ;  /* 0x0000000000487805 */ /* 0x000fe2000001ff00 */
[----:B------:R-:W-:Y:S01]  /*1d40*/  LEA R26, P2, R3, R15, 0x1 ;  /* 0x0000000f031a7211 */ /* 0x000fe200078408ff */
[----:B------:R-:W-:Y:S01]  /*1d50*/  CS2R R74, SRZ ;  /* 0x00000000004a7805 */ /* 0x000fe2000001ff00 */
[C---:B-1----:R-:W-:Y:S01]  /*1d60*/  LEA R10, R14.reuse, R8, 0x4 ;  /* 0x000000080e0a7211 */ /* 0x042fe200078e20ff */
[----:B------:R1:W-:Y:S01]  /*1d70*/  STL.64 [R1+0x68], R22 ;  /* 0x0000681601007387 */ /* 0x0003e20000100a00 */
[----:B------:R-:W-:Y:S01]  /*1d80*/  LEA R2, R19, R6, 0x2 ;  /* 0x0000000613027211 */ /* 0x000fe200078e10ff */
[----:B------:R-:W-:Y:S01]  /*1d90*/  CS2R R68, SRZ ;  /* 0x0000000000447805 */ /* 0x000fe2000001ff00 */
[----:B------:R-:W-:Y:S01]  /*1da0*/  LEA.HI.X.SX32 R27, R3, R17, 0x1, P2 ;  /* 0x00000011031b7211 */ /* 0x000fe200010f0eff */
[----:B------:R-:W-:Y:S01]  /*1db0*/  IMAD R11, R14, 0x10, R10 ;  /* 0x000000100e0b7824 */ /* 0x000fe200078e020a */
[----:B0-----:R-:W-:Y:S01]  /*1dc0*/  LEA R24, P3, R6, R15, 0x1 ;  /* 0x0000000f06187211 */ /* 0x001fe200078608ff */
[----:B------:R0:W-:Y:S01]  /*1dd0*/  STL.64 [R1+0x60], R28 ;  /* 0x0000601c01007387 */ /* 0x0001e20000100a00 */
[-C--:B------:R-:W-:Y:S01]  /*1de0*/  LEA R4, P2, R10, R12.reuse, 0x1 ;  /* 0x0000000c0a047211 */ /* 0x080fe200078408ff */
[----:B------:R-:W-:Y:S01]  /*1df0*/  CS2R R70, SRZ ;  /* 0x0000000000467805 */ /* 0x000fe2000001ff00 */
[----:B------:R-:W-:Y:S01]  /*1e00*/  LEA.HI.X.SX32 R25, R6, R17, 0x1, P3 ;  /* 0x0000001106197211 */ /* 0x000fe200018f0eff */
[----:B------:R-:W-:Y:S01]  /*1e10*/  STL.64 [R1+0x58], R26 ;  /* 0x0000581a01007387 */ /* 0x000fe20000100a00 */
[-C--:B------:R-:W-:Y:S01]  /*1e20*/  LEA R18, P1, R7, R12.reuse, 0x1 ;  /* 0x0000000c07127211 */ /* 0x080fe200078208ff */
[----:B------:R-:W-:Y:S01]  /*1e30*/  CS2R R64, SRZ ;  /* 0x0000000000407805 */ /* 0x000fe2000001ff00 */
[C---:B-1----:R-:W-:Y:S01]  /*1e40*/  LEA R22, P4, R2.reuse, R15, 0x1 ;  /* 0x0000000f02167211 */ /* 0x042fe200078808ff */
[----:B------:R1:W-:Y:S01]  /*1e50*/  STL.64 [R1+0x50], R24 ;  /* 0x0000501801007387 */ /* 0x0003e20000100a00 */
[----:B------:R-:W-:Y:S01]  /*1e60*/  LEA.HI.X.SX32 R21, R9, R13, 0x1, P0 ;  /* 0x0000000d09157211 */ /* 0x000fe200000f0eff */
[----:B------:R-:W-:Y:S01]  /*1e70*/  CS2R R66, SRZ ;  /* 0x0000000000427805 */ /* 0x000fe2000001ff00 */
[----:B------:R-:W-:Y:S01]  /*1e80*/  LEA.HI.X.SX32 R23, R2, R17, 0x1, P4 ;  /* 0x0000001102177211 */ /* 0x000fe200020f0eff */
[----:B------:R-:W-:Y:S01]  /*1e90*/  IMAD R2, R14, 0x10, R11 ;  /* 0x000000100e027824 */ /* 0x000fe200078e020b */
[-C--:B------:R-:W-:Y:S01]  /*1ea0*/  LEA R16, P0, R8, R12.reuse, 0x1 ;  /* 0x0000000c08107211 */ /* 0x080fe200078008ff */
[----:B0-----:R-:W-:Y:S01]  /*1eb0*/  CS2R R28, SRZ ;  /* 0x00000000001c7805 */ /* 0x001fe2000001ff00 */
[-C--:B------:R-:W-:Y:S01]  /*1ec0*/  LEA.HI.X.SX32 R5, R10, R13.reuse, 0x1, P2 ;  /* 0x0000000d0a057211 */ /* 0x080fe200010f0eff */
[----:B------:R-:W-:Y:S01]  /*1ed0*/  IMAD R3, R14, 0x10, R2 ;  /* 0x000000100e037824 */ /* 0x000fe200078e0202 */
[-C--:B------:R-:W-:Y:S01]  /*1ee0*/  LEA.HI.X.SX32 R19, R7, R13.reuse, 0x1, P1 ;  /* 0x0000000d07137211 */ /* 0x080fe200008f0eff */
[----:B------:R0:W-:Y:S01]  /*1ef0*/  STL.64 [R1+0x48], R22 ;  /* 0x0000481601007387 */ /* 0x0001e20000100a00 */
[-C--:B------:R-:W-:Y:S01]  /*1f00*/  LEA.HI.X.SX32 R17, R8, R13.reuse, 0x1, P0 ;  /* 0x0000000d08117211 */ /* 0x080fe200000f0eff */
[----:B-1----:R-:W-:Y:S01]  /*1f10*/  CS2R R24, SRZ ;  /* 0x0000000000187805 */ /* 0x002fe2000001ff00 */
[C---:B------:R-:W-:Y:S01]  /*1f20*/  LEA R8, P2, R3.reuse, R12, 0x1 ;  /* 0x0000000c03087211 */ /* 0x040fe200078408ff */
[----:B------:R1:W-:Y:S01]  /*1f30*/  STL.64 [R1+0x40], R20 ;  /* 0x0000401401007387 */ /* 0x0003e20000100a00 */
[----:B------:R-:W-:Y:S01]  /*1f40*/  CS2R R26, SRZ ;  /* 0x00000000001a7805 */ /* 0x000fe2000001ff00 */
[----:B------:R-:W-:Y:S01]  /*1f50*/  CS2R R60, SRZ ;  /* 0x00000000003c7805 */ /* 0x000fe2000001ff00 */
[----:B------:R-:W-:Y:S01]  /*1f60*/  LEA.HI.X.SX32 R9, R3, R13, 0x1, P2 ;  /* 0x0000000d03097211 */ /* 0x000fe200010f0eff */
[----:B------:R2:W-:Y:S01]  /*1f70*/  STL.64 [R1+0x28], R4 ;  /* 0x0000280401007387 */ /* 0x0005e20000100a00 */
[----:B------:R-:W-:Y:S01]  /*1f80*/  CS2R R62, SRZ ;  /* 0x00000000003e7805 */ /* 0x000fe2000001ff00 */
[----:B------:R-:W-:Y:S01]  /*1f90*/  CS2R R32, SRZ ;  /* 0x0000000000207805 */ /* 0x000fe2000001ff00 */
[----:B------:R-:W-:Y:S01]  /*1fa0*/  CS2R R34, SRZ ;  /* 0x0000000000227805 */ /* 0x000fe2000001ff00 */
[----:B------:R3:W-:Y:S01]  /*1fb0*/  STL.64 [R1+0x38], R18 ;  /* 0x0000381201007387 */ /* 0x0007e20000100a00 */
[----:B0-----:R-:W-:-:S03]  /*1fc0*/  CS2R R22, SRZ ;  /* 0x0000000000167805 */ /* 0x001fc6000001ff00 */
[----:B------:R0:W-:Y:S01]  /*1fd0*/  STL.64 [R1+0x30], R16 ;  /* 0x0000301001007387 */ /* 0x0001e20000100a00 */
[----:B-1----:R-:W-:Y:S01]  /*1fe0*/  CS2R R20, SRZ ;  /* 0x0000000000147805 */ /* 0x002fe2000001ff00 */
[----:B--2---:R-:W-:Y:S02]  /*1ff0*/  LEA R4, R14, R3, 0x4 ;  /* 0x000000030e047211 */ /* 0x004fe400078e20ff */
[----:B------:R-:W-:Y:S01]  /*2000*/  LOP3.LUT R3, R37, 0x30, RZ, 0xc0, !PT ;  /* 0x0000003025037812 */ /* 0x000fe200078ec0ff */
[----:B------:R-:W-:Y:S01]  /*2010*/  CS2R R14, SRZ ;  /* 0x00000000000e7805 */ /* 0x000fe2000001ff00 */
[-C--:B---3--:R-:W-:Y:S02]  /*2020*/  LEA R18, P0, R11, R12.reuse, 0x1 ;  /* 0x0000000c0b127211 */ /* 0x088fe400078008ff */
[-C--:B------:R-:W-:Y:S01]  /*2030*/  LEA R6, P3, R4, R12.reuse, 0x1 ;  /* 0x0000000c04067211 */ /* 0x080fe200078608ff */
[----:B------:R-:W-:Y:S01]  /*2040*/  IMAD R3, R0, 0x40, R3 ;  /* 0x0000004000037824 */ /* 0x000fe200078e0203 */
[----:B0-----:R-:W-:-:S02]  /*2050*/  LEA R16, P1, R2, R12, 0x1 ;  /* 0x0000000c02107211 */ /* 0x001fc400078208ff */
[-C--:B------:R-:W-:Y:S02]  /*2060*/  LEA.HI.X.SX32 R19, R11, R13.reuse, 0x1, P0 ;  /* 0x0000000d0b137211 */ /* 0x080fe400000f0eff */
[-C--:B------:R-:W-:Y:S01]  /*2070*/  LEA.HI.X.SX32 R17, R2, R13.reuse, 0x1, P1 ;  /* 0x0000000d02117211 */ /* 0x080fe200008f0eff */
[----:B------:R-:W-:Y:S01]  /*2080*/  IMAD.MOV.U32 R2, RZ, RZ, 0x3f800000 ;  /* 0x3f800000ff027424 */ /* 0x000fe200078e00ff */
[----:B------:R-:W-:Y:S01]  /*2090*/  LEA.HI.X.SX32 R7, R4, R13, 0x1, P3 ;  /* 0x0000000d04077211 */ /* 0x000fe200018f0eff */
[----:B------:R0:W-:Y:S01]  /*20a0*/  STL.64 [R1+0x20], R18 ;  /* 0x0000201201007387 */ /* 0x0001e20000100a00 */
[----:B------:R-:W-:Y:S01]  /*20b0*/  LOP3.LUT R0, R3, 0x30, R36, 0x78, !PT ;  /* 0x0000003003007812 */ /* 0x000fe200078e7824 */
[----:B------:R-:W-:Y:S01]  /*20c0*/  CS2R R4, SRZ ;  /* 0x0000000000047805 */ /* 0x000fe2000001ff00 */
[----:B------:R-:W-:Y:S01]  /*20d0*/  CS2R R10, SRZ ;  /* 0x00000000000a7805 */ /* 0x000fe2000001ff00 */
[----:B------:R1:W-:Y:S01]  /*20e0*/  STL.64 [R1+0x18], R16 ;  /* 0x0000181001007387 */ /* 0x0003e20000100a00 */
[----:B------:R-:W-:Y:S01]  /*20f0*/  CS2R R12, SRZ ;  /* 0x00000000000c7805 */ /* 0x000fe2000001ff00 */
[----:B------:R-:W-:-:S02]  /*2100*/  LOP3.LUT R3, R119, 0x40, RZ, 0x3c, !PT ;  /* 0x0000004077037812 */ /* 0x000fc400078e3cff */
[----:B------:R2:W-:Y:S04]  /*2110*/  STL.64 [R1+0x10], R8 ;  /* 0x0000100801007387 */ /* 0x0005e80000100a00 */
[----:B------:R3:W-:Y:S01]  /*2120*/  STL.64 [R1+0x8], R6 ;  /* 0x0000080601007387 */ /* 0x0007e20000100a00 */
[----:B0-----:R-:W-:-:S03]  /*2130*/  CS2R R18, SRZ ;  /* 0x0000000000127805 */ /* 0x001fc6000001ff00 */
[----:B------:R-:W-:Y:S01]  /*2140*/  STL [R1+0x4], R2 ;  /* 0x0000040201007387 */ /* 0x000fe20000100800 */
[----:B-1----:R-:W-:-:S03]  /*2150*/  CS2R R16, SRZ ;  /* 0x0000000000107805 */ /* 0x002fc6000001ff00 */
[----:B------:R0:W-:Y:S01]  /*2160*/  STL [R1], R2 ;  /* 0x0000000201007387 */ /* 0x0001e20000100800 */
[----:B--2---:R-:W-:Y:S01]  /*2170*/  CS2R R8, SRZ ;  /* 0x0000000000087805 */ /* 0x004fe2000001ff00 */
[----:B---3--:R-:W-:Y:S01]  /*2180*/  CS2R R6, SRZ ;  /* 0x0000000000067805 */ /* 0x008fe2000001ff00 */
[----:B0-----:R-:W-:-:S06]  /*2190*/  LOP3.LUT R2, R114, 0x40, RZ, 0x3c, !PT ;  /* 0x0000004072027812 */ /* 0x001fcc00078e3cff */
.L_x_1:
[----:B------:R-:W2:Y:S04]  /*21a0*/  LDL.64 R2, [R1+0x80] ;  /* 0x0000800001027983 */ /* 0x000ea80000100a00 */
[----:B------:R-:W3:Y:S04]  /*21b0*/  LDL.64 R36, [R1+0x70] ;  /* 0x0000700001247983 */ /* 0x000ee80000100a00 */
[----:B------:R-:W4:Y:S04]  /*21c0*/  LDL.64 R38, [R1+0x60] ;  /* 0x0000600001267983 */ /* 0x000f280000100a00 */
[----:B------:R-:W5:Y:S04]  /*21d0*/  LDL.64 R52, [R1+0x50] ;  /* 0x0000500001347983 */ /* 0x000f680000100a00 */
[----:B------:R-:W5:Y:S04]  /*21e0*/  LDL.64 R50, [R1+0x78] ;  /* 0x0000780001327983 */ /* 0x000f680000100a00 */
[----:B------:R-:W5:Y:S04]  /*21f0*/  LDL.64 R48, [R1+0x68] ;  /* 0x0000680001307983 */ /* 0x000f680000100a00 */
[----:B------:R-:W5:Y:S04]  /*2200*/  LDL.64 R40, [R1+0x58] ;  /* 0x0000580001287983 */ /* 0x000f680000100a00 */
[----:B------:R-:W5:Y:S01]  /*2210*/  LDL.64 R42, [R1+0x48] ;  /* 0x00004800012a7983 */ /* 0x000f620000100a00 */
[----:B------:R-:W-:-:S03]  /*2220*/  LOP3.LUT R47, R119, 0x40, RZ, 0x3c, !PT ;  /* 0x00000040772f7812 */ /* 0x000fc600078e3cff */
[----:B------:R-:W5:Y:S04]  /*2230*/  LDL.64 R116, [R1+0x20] ;  /* 0x0000200001747983 */ /* 0x000f680000100a00 */
[----:B------:R-:W5:Y:S04]  /*2240*/  LDL.64 R120, [R1+0x28] ;  /* 0x0000280001787983 */ /* 0x000f680000100a00 */
[----:B------:R-:W5:Y:S04]  /*2250*/  LDL.64 R108, [R1+0x10] ;  /* 0x00001000016c7983 */ /* 0x000f680000100a00 */
[----:B------:R-:W5:Y:S04]  /*2260*/  LDL.64 R124, [R1+0x30] ;  /* 0x00003000017c7983 */ /* 0x000f680000100a00 */
[----:B------:R-:W5:Y:S01]  /*2270*/  LDL.64 R110, [R1+0x18] ;  /* 0x00001800016e7983 */ /* 0x000f620000100a00 */
[----:B--2---:R-:W-:-:S04]  /*2280*/  IMAD.WIDE R2, R113, 0x2, R2 ;  /* 0x0000000271027825 */ /* 0x004fc800078e0202 */
[C---:B---3--:R-:W-:Y:S01]  /*2290*/  IMAD.WIDE R36, R113.reuse, 0x2, R36 ;  /* 0x0000000271247825 */ /* 0x048fe200078e0224 */
[----:B------:R5:W2:Y:S03]  /*22a0*/  LDG.E.U16 R44, [R2.64] ;  /* 0x00000004022c7981 */ /* 0x000aa6000c1e1500 */
[C---:B----4-:R-:W-:Y:S01]  /*22b0*/  IMAD.WIDE R38, R113.reuse, 0x2, R38 ;  /* 0x0000000271267825 */ /* 0x050fe200078e0226 */
[----:B------:R0:W3:Y:S04]  /*22c0*/  LDG.E.U16 R45, [R36.64] ;  /* 0x00000004242d7981 */ /* 0x0000e8000c1e1500 */
[----:B------:R1:W4:Y:S01]  /*22d0*/  LDG.E.U16 R46, [R38.64] ;  /* 0x00000004262e7981 */ /* 0x000322000c1e1500 */
[----:B-----5:R-:W-:-:S04]  /*22e0*/  IMAD.WIDE R2, R113, 0x2, R52 ;  /* 0x0000000271027825 */ /* 0x020fc800078e0234 */
[C---:B0-----:R-:W-:Y:S02]  /*22f0*/  IMAD.WIDE R36, R113.reuse, 0x2, R50 ;  /* 0x0000000271247825 */ /* 0x041fe400078e0232 */
[----:B------:R-:W5:Y:S02]  /*2300*/  LDG.E.U16 R2, [R2.64] ;  /* 0x0000000402027981 */ /* 0x000f64000c1e1500 */
[C---:B-1----:R-:W-:Y:S02]  /*2310*/  IMAD.WIDE R38, R113.reuse, 0x2, R48 ;  /* 0x0000000271267825 */ /* 0x042fe400078e0230 */
[----:B------:R-:W5:Y:S02]  /*2320*/  LDG.E.U16 R36, [R36.64] ;  /* 0x0000000424247981 */ /* 0x000f64000c1e1500 */
[C---:B------:R-:W-:Y:S02]  /*2330*/  IMAD.WIDE R40, R113.reuse, 0x2, R40 ;  /* 0x0000000271287825 */ /* 0x040fe400078e0228 */
[----:B------:R-:W5:Y:S02]  /*2340*/  LDG.E.U16 R38, [R38.64] ;  /* 0x0000000426267981 */ /* 0x000f64000c1e1500 */
[----:B------:R-:W-:-:S02]  /*2350*/  IMAD.WIDE R42, R113, 0x2, R42 ;  /* 0x00000002712a7825 */ /* 0x000fc400078e022a */
[----:B------:R-:W5:Y:S04]  /*2360*/  LDG.E.U16 R40, [R40.64] ;  /* 0x0000000428287981 */ /* 0x000f68000c1e1500 */
[----:B------:R-:W5:Y:S04]  /*2370*/  LDG.E.U16 R42, [R42.64] ;  /* 0x000000042a2a7981 */ /* 0x000f68000c1e1500 */
[----:B------:R-:W-:Y:S01]  /*2380*/  BAR.SYNC.DEFER_BLOCKING 0x0 ;  /* 0x0000000000007b1d */ /* 0x000fe20000010000 */
[----:B------:R-:W-:-:S05]  /*2390*/  LOP3.LUT R106, R114, 0x40, RZ, 0x3c, !PT ;  /* 0x00000040726a7812 */ /* 0x000fca00078e3cff */
[----:B--2---:R-:W-:Y:S04]  /*23a0*/  STS.U16 [R119+0x10000], R44 ;  /* 0x0100002c77007388 */ /* 0x004fe80000000400 */
[----:B---3--:R-:W-:Y:S04]  /*23b0*/  STS.U16 [R119+0x10800], R45 ;  /* 0x0108002d77007388 */ /* 0x008fe80000000400 */
[----:B----4-:R-:W-:Y:S04]  /*23c0*/  STS.U16 [R119+0x11000], R46 ;  /* 0x0110002e77007388 */ /* 0x010fe80000000400 */
[----:B-----5:R0:W-:Y:S04]  /*23d0*/  STS.U16 [R119+0x11800], R2 ;  /* 0x0118000277007388 */ /* 0x0201e80000000400 */
[----:B------:R-:W-:Y:S04]  /*23e0*/  STS.U16 [R47+0x10400], R36 ;  /* 0x010400242f007388 */ /* 0x000fe80000000400 */
[----:B------:R-:W-:Y:S04]  /*23f0*/  STS.U16 [R47+0x10c00], R38 ;  /* 0x010c00262f007388 */ /* 0x000fe80000000400 */
[----:B------:R-:W-:Y:S04]  /*2400*/  STS.U16 [R47+0x11400], R40 ;  /* 0x011400282f007388 */ /* 0x000fe80000000400 */
[----:B------:R-:W-:Y:S04]  /*2410*/  STS.U16 [R47+0x11c00], R42 ;  /* 0x011c002a2f007388 */ /* 0x000fe80000000400 */
[----:B------:R-:W-:Y:S06]  /*2420*/  BAR.SYNC.DEFER_BLOCKING 0x0 ;  /* 0x0000000000007b1d */ /* 0x000fec0000010000 */
[----:B0-----:R-:W2:Y:S04]  /*2430*/  LDL.64 R2, [R1+0x38] ;  /* 0x0000380001027983 */ /* 0x001ea80000100a00 */
[----:B------:R-:W-:Y:S04]  /*2440*/  LDSM.16.MT88.4 R44, [R118] ;  /* 0x00000000762c783b */ /* 0x000fe80000004200 */
[----:B------:R-:W0:Y:S04]  /*2450*/  LDSM.16.M88.4 R40, [R114+0x10000] ;  /* 0x010000007228783b */ /* 0x000e280000000200 */
[----:B------:R-:W1:Y:S04]  /*2460*/  LDSM.16.M88.4 R92, [R114+0x10800] ;  /* 0x01080000725c783b */ /* 0x000e680000000200 */
[----:B------:R-:W3:Y:S04]  /*2470*/  LDSM.16.M88.4 R48, [R114+0x11000] ;  /* 0x011000007230783b */ /* 0x000ee80000000200 */
[----:B------:R-:W4:Y:S04]  /*2480*/  LDSM.16.M88.4 R96, [R114+0x11800] ;  /* 0x011800007260783b */ /* 0x000f280000000200 */
[----:B------:R-:W5:Y:S01]  /*2490*/  LDSM.16.MT88.4 R36, [R118+0x2000] ;  /* 0x002000007624783b */ /* 0x000f620000004200 */
[C---:B0-----:R-:W-:Y:S08]  /*24a0*/  HMMA.16816.F32.BF16 R100, R44.reuse, R40, RZ ;  /* 0x000000282c64723c */ /* 0x041ff000000418ff */
[C---:B-1----:R-:W-:Y:S08]  /*24b0*/  HMMA.16816.F32.BF16 R52, R44.reuse, R92, RZ ;  /* 0x0000005c2c34723c */ /* 0x042ff000000418ff */
[C---:B---3--:R-:W-:Y:S08]  /*24c0*/  HMMA.16816.F32.BF16 R56, R44.reuse, R48, RZ ;  /* 0x000000302c38723c */ /* 0x048ff000000418ff */
[----:B----4-:R-:W-:Y:S08]  /*24d0*/  HMMA.16816.F32.BF16 R44, R44, R96, RZ ;  /* 0x000000602c2c723c */ /* 0x010ff000000418ff */
[C---:B-----5:R-:W-:Y:S01]  /*24e0*/  HMMA.16816.F32.BF16 R40, R36.reuse, R42, R100 ;  /* 0x0000002a2428723c */ /* 0x060fe20000041864 */
[----:B------:R-:W-:Y:S07]  /*24f0*/  LDSM.16.MT88.4 R100, [R118+0x6000] ;  /* 0x006000007664783b */ /* 0x000fee0000004200 */
[C---:B------:R-:W-:Y:S01]  /*2500*/  HMMA.16816.F32.BF16 R92, R36.reuse, R94, R52 ;  /* 0x0000005e245c723c */ /* 0x040fe20000041834 */
[----:B------:R-:W-:Y:S07]  /*2510*/  LDSM.16.M88.4 R52, [R106+0x10800] ;  /* 0x010800006a34783b */ /* 0x000fee0000000200 */
[C---:B------:R-:W-:Y:S01]  /*2520*/  HMMA.16816.F32.BF16 R56, R36.reuse, R50, R56 ;  /* 0x000000322438723c */ /* 0x040fe20000041838 */
[----:B------:R-:W-:Y:S07]  /*2530*/  LDSM.16.MT88.4 R48, [R118+0x4000] ;  /* 0x004000007630783b */ /* 0x000fee0000004200 */
[----:B------:R-:W-:Y:S01]  /*2540*/  HMMA.16816.F32.BF16 R96, R36, R98, R44 ;  /* 0x000000622460723c */ /* 0x000fe2000004182c */
[----:B------:R-:W0:Y:S04]  /*2550*/  LDSM.16.M88.4 R36, [R106+0x10000] ;  /* 0x010000006a24783b */ /* 0x000e280000000200 */
[----:B------:R-:W1:Y:S03]  /*2560*/  LDSM.16.M88.4 R44, [R106+0x11000] ;  /* 0x011000006a2c783b */ /* 0x000e660000000200 */
[----:B0-----:R-:W-:Y:S11]  /*2570*/  HMMA.16816.F32.BF16 R40, R48, R36, R40 ;  /* 0x000000243028723c */ /* 0x001ff60000041828 */
[----:B------:R-:W-:Y:S11]  /*2580*/  @!UPT UIADD3 URZ, URZ, URZ, URZ ;  /* 0x0000003f3f3ff290 */ /* 0x000ff6000fffe03f */
[----:B------:R-:W-:Y:S02]  /*2590*/  @!UPT UIADD3 URZ, URZ, URZ, URZ ;  /* 0x0000003f3f3ff290 */ /* 0x000fe4000fffe03f */
[----:B------:R-:W-:Y:S01]  /*25a0*/  HMMA.16816.F32.BF16 R36, R100, R38, R40 ;  /* 0x000000266424723c */ /* 0x000fe20000041828 */
[----:B------:R-:W0:Y:S07]  /*25b0*/  LDSM.16.M88.4 R40, [R106+0x11800] ;  /* 0x011800006a28783b */ /* 0x000e2e0000000200 */
[C---:B------:R-:W-:Y:S08]  /*25c0*/  HMMA.16816.F32.BF16 R92, R48.reuse, R52, R92 ;  /* 0x00000034305c723c */ /* 0x040ff0000004185c */
[C---:B-1----:R-:W-:Y:S08]  /*25d0*/  HMMA.16816.F32.BF16 R56, R48.reuse, R44, R56 ;  /* 0x0000002c3038723c */ /* 0x042ff00000041838 */
[----:B0-----:R-:W-:Y:S01]  /*25e0*/  HMMA.16816.F32.BF16 R48, R48, R40, R96 ;  /* 0x000000283030723c */ /* 0x001fe20000041860 */
[----:B------:R-:W-:Y:S07]  /*25f0*/  LDSM.16.M88.4 R96, [R114+0x10880] ;  /* 0x010880007260783b */ /* 0x000fee0000000200 */
[C---:B------:R-:W-:Y:S01]  /*2600*/  HMMA.16816.F32.BF16 R52, R100.reuse, R54, R92 ;  /* 0x000000366434723c */ /* 0x040fe2000004185c */
[----:B------:R-:W-:Y:S07]  /*2610*/  LDSM.16.M88.4 R92, [R114+0x11080] ;  /* 0x01108000725c783b */ /* 0x000fee0000000200 */
[C---:B------:R-:W-:Y:S01]  /*2620*/  HMMA.16816.F32.BF16 R44, R100.reuse, R46, R56 ;  /* 0x0000002e642c723c */ /* 0x040fe20000041838 */
[----:B------:R-:W-:Y:S07]  /*2630*/  LDSM.16.MT88.4 R56, [R118+0xa000] ;  /* 0x00a000007638783b */ /* 0x000fee0000004200 */
[----:B------:R-:W-:Y:S01]  /*2640*/  HMMA.16816.F32.BF16 R100, R100, R42, R48 ;  /* 0x0000002a6464723c */ /* 0x000fe20000041830 */
[----:B------:R-:W-:Y:S04]  /*2650*/  LDSM.16.MT88.4 R40, [R118+0x8000] ;  /* 0x008000007628783b */ /* 0x000fe80000004200 */
[----:B------:R-:W0:Y:S03]  /*2660*/  LDSM.16.M88.4 R48, [R114+0x10080] ;  /* 0x010080007230783b */ /* 0x000e260000000200 */
[----:B0-----:R-:W-:Y:S11]  /*2670*/  HMMA.16816.F32.BF16 R36, R40, R48, R36 ;  /* 0x000000302824723c */ /* 0x001ff60000041824 */
[----:B------:R-:W-:Y:S11]  /*2680*/  @!UPT UIADD3 URZ, URZ, URZ, URZ ;  /* 0x0000003f3f3ff290 */ /* 0x000ff6000fffe03f */
[----:B------:R-:W-:Y:S02]  /*2690*/  @!UPT UIADD3 URZ, URZ, URZ, URZ ;  /* 0x0000003f3f3ff290 */ /* 0x000fe4000fffe03f */
[----:B------:R-:W-:Y:S01]  /*26a0*/  HMMA.16816.F32.BF16 R48, R56, R50, R36 ;  /* 0x000000323830723c */ /* 0x000fe20000041824 */
[----:B------:R-:W0:Y:S07]  /*26b0*/  LDSM.16.M88.4 R36, [R114+0x11880] ;  /* 0x011880007224783b */ /* 0x000e2e0000000200 */
[C---:B------:R-:W-:Y:S08]  /*26c0*/  HMMA.16816.F32.BF16 R44, R40.reuse, R92, R44 ;  /* 0x0000005c282c723c */ /* 0x040ff0000004182c */
[C---:B------:R-:W-:Y:S08]  /*26d0*/  HMMA.16816.F32.BF16 R52, R40.reuse, R96, R52 ;  /* 0x000000602834723c */ /* 0x040ff00000041834 */
[----:B0-----:R-:W-:Y:S01]  /*26e0*/  HMMA.16816.F32.BF16 R40, R40, R36, R100 ;  /* 0x000000242828723c */ /* 0x001fe20000041864 */
[----:B------:R-:W-:Y:S07]  /*26f0*/  LDSM.16.MT88.4 R100, [R118+0xc000] ;  /* 0x00c000007664783b */ /* 0x000fee0000004200 */
[C---:B------:R-:W-:Y:S01]  /*2700*/  HMMA.16816.F32.BF16 R92, R56.reuse, R94, R44 ;  /* 0x0000005e385c723c */ /* 0x040fe2000004182c */
[----:B------:R-:W0:Y:S07]  /*2710*/  LDSM.16.M88.4 R44, [R106+0x10080] ;  /* 0x010080006a2c783b */ /* 0x000e2e0000000200 */
[C---:B------:R-:W-:Y:S01]  /*2720*/  HMMA.16816.F32.BF16 R96, R56.reuse, R98, R52 ;  /* 0x000000623860723c */ /* 0x040fe20000041834 */
[----:B------:R-:W-:Y:S07]  /*2730*/  LDSM.16.M88.4 R52, [R106+0x11080] ;  /* 0x011080006a34783b */ /* 0x000fee0000000200 */
[----:B------:R-:W-:Y:S01]  /*2740*/  HMMA.16816.F32.BF16 R56, R56, R38, R40 ;  /* 0x000000263838723c */ /* 0x000fe20000041828 */
[----:B------:R-:W1:Y:S04]  /*2750*/  LDSM.16.M88.4 R40, [R106+0x10880] ;  /* 0x010880006a28783b */ /* 0x000e680000000200 */
[----:B------:R-:W3:Y:S03]  /*2760*/  LDSM.16.MT88.4 R36, [R118+0xe000] ;  /* 0x00e000007624783b */ /* 0x000ee60000004200 */
[C---:B0-----:R-:W-:Y:S08]  /*2770*/  HMMA.16816.F32.BF16 R48, R100.reuse, R44, R48 ;  /* 0x0000002c6430723c */ /* 0x041ff00000041830 */
[----:B-1----:R-:W-:Y:S01]  /*2780*/  HMMA.16816.F32.BF16 R96, R100, R40, R96 ;  /* 0x000000286460723c */ /* 0x002fe20000041860 */
[----:B------:R-:W4:Y:S11]  /*2790*/  LDL.64 R40, [R1+0x40] ;  /* 0x0000400001287983 */ /* 0x000f360000100a00 */
[----:B------:R-:W-:Y:S04]  /*27a0*/  @!UPT UIADD3 URZ, URZ, URZ, URZ ;  /* 0x0000003f3f3ff290 */ /* 0x000fe8000fffe03f */
[----:B---3--:R-:W-:Y:S01]  /*27b0*/  HMMA.16816.F32.BF16 R44, R36, R46, R48 ;  /* 0x0000002e242c723c */ /* 0x008fe20000041830 */
[----:B------:R0:W1:Y:S04]  /*27c0*/  LDSM.16.M88.4 R48, [R106+0x11880] ;  /* 0x011880006a30783b */ /* 0x0000680000000200 */
[----:B0-----:R-:W3:Y:S03]  /*27d0*/  LDL.64 R106, [R1+0x8] ;  /* 0x00000800016a7983 */ /* 0x001ee60000100a00 */
[----:B------:R-:W-:Y:S07]  /*27e0*/  HMMA.16816.F32.BF16 R92, R100, R52, R92 ;  /* 0x00000034645c723c */ /* 0x000fee000004185c */
[----:B------:R-:W-:-:S04]  /*27f0*/  IMAD.WIDE R52, R112, 0x2, R116 ;  /* 0x0000000270347825 */ /* 0x000fc800078e0274 */
[----:B--2---:R-:W-:-:S06]  /*2800*/  IMAD.WIDE R2, R112, 0x2, R2 ;  /* 0x0000000270027825 */ /* 0x004fcc00078e0202 */
[----:B------:R0:W2:Y:S01]  /*2810*/  LDG.E.U16 R2, [R2.64] ;  /* 0x0000000402027981 */ /* 0x0000a2000c1e1500 */
[----:B-1----:R-:W-:Y:S07]  /*2820*/  HMMA.16816.F32.BF16 R56, R100, R48, R56 ;  /* 0x000000306438723c */ /* 0x002fee0000041838 */
[----:B------:R-:W-:-:S04]  /*2830*/  IMAD.WIDE R100, R112, 0x2, R110 ;  /* 0x0000000270647825 */ /* 0x000fc800078e026e */
[----:B0-----:R-:W-:Y:S02]  /*2840*/  FMUL R3, R44, c[0x0][0x188] ;  /* 0x000062002c037a20 */ /* 0x001fe40000400000 */
[C---:B----4-:R-:W-:Y:S02]  /*2850*/  IMAD.WIDE R48, R112.reuse, 0x2, R40 ;  /* 0x0000000270307825 */ /* 0x050fe400078e0228 */
[----:B------:R-:W-:Y:S04]  /*2860*/  HMMA.16816.F32.BF16 R40, R36, R42, R96 ;  /* 0x0000002a2428723c */ /* 0x000fe80000041860 */
[----:B------:R0:W4:Y:S03]  /*2870*/  LDG.E.U16 R48, [R48.64] ;  /* 0x0000000430307981 */ /* 0x000126000c1e1500 */
[----:B------:R-:W-:-:S04]  /*2880*/  IMAD.WIDE R98, R112, 0x2, R120 ;  /* 0x0000000270627825 */ /* 0x000fc800078e0278 */
[C---:B------:R-:W-:Y:S02]  /*2890*/  IMAD.WIDE R96, R112.reuse, 0x2, R124 ;  /* 0x0000000270607825 */ /* 0x040fe400078e027c */
[----:B------:R1:W5:Y:S04]  /*28a0*/  LDG.E.U16 R98, [R98.64] ;  /* 0x0000000462627981 */ /* 0x000368000c1e1500 */
[----:B0-----:R0:W5:Y:S04]  /*28b0*/  LDG.E.U16 R49, [R52.64] ;  /* 0x0000000434317981 */ /* 0x001168000c1e1500 */
[----:B------:R1:W5:Y:S01]  /*28c0*/  LDG.E.U16 R97, [R96.64] ;  /* 0x0000000460617981 */ /* 0x000362000c1e1500 */
[----:B0-----:R-:W-:-:S03]  /*28d0*/  IMAD.WIDE R52, R112, 0x2, R108 ;  /* 0x0000000270347825 */ /* 0x001fc600078e026c */
[----:B-1----:R0:W5:Y:S04]  /*28e0*/  LDG.E.U16 R96, [R100.64] ;  /* 0x0000000464607981 */ /* 0x002168000c1e1500 */
[----:B------:R3:W5:Y:S02]  /*28f0*/  LDG.E.U16 R99, [R52.64] ;  /* 0x0000000434637981 */ /* 0x000764000c1e1500 */
[----:B---3--:R-:W-:-:S05]  /*2900*/  IMAD.WIDE R52, R112, 0x2, R106 ;  /* 0x0000000270347825 */ /* 0x008fca00078e026a */
[----:B0-----:R0:W3:Y:S04]  /*2910*/  LDG.E.U16 R100, [R52.64] ;  /* 0x0000000434647981 */ /* 0x0010e8000c1e1500 */
[----:B------:R-:W-:Y:S01]  /*2920*/  BAR.SYNC.DEFER_BLOCKING 0x0 ;  /* 0x0000000000007b1d */ /* 0x000fe20000010000 */
[C---:B0-----:R-:W-:Y:S08]  /*2930*/  HMMA.16816.F32.BF16 R52, R36.reuse, R54, R92 ;  /* 0x000000362434723c */ /* 0x041ff0000004185c */
[----:B------:R-:W-:Y:S07]  /*2940*/  HMMA.16816.F32.BF16 R36, R36, R50, R56 ;  /* 0x000000322424723c */ /* 0x000fee0000041838 */
[----:B------:R-:W-:-:S05]  /*2950*/  FMUL R50, R45, c[0x0][0x188] ;  /* 0x000062002d327a20 */ /* 0x000fca0000400000 */
[----:B------:R-:W-:Y:S01]  /*2960*/  FMNMX R3, R3, R50, !PT ;  /* 0x0000003203037209 */ /* 0x000fe20007800000 */
        /* <DEDUP_REMOVED lines=8> */
[----:B------:R-:W-:Y:S02]  /*29f0*/  FMUL R50, R36, c[0x0][0x188] ;  /* 0x0000620024327a20 */ /* 0x000fe40000400000 */
[----:B------:R-:W-:-:S03]  /*2a00*/  FMUL R51, R47, c[0x0][0x188] ;  /* 0x000062002f337a20 */ /* 0x000fc60000400000 */
[----:B------:R-:W-:Y:S01]  /*2a10*/  FMNMX R3, R50, R3, !PT ;  /* 0x0000000332037209 */ /* 0x000fe20007800000 */
[----:B------:R-:W-:Y:S02]  /*2a20*/  FMUL R50, R46, c[0x0][0x188] ;  /* 0x000062002e327a20 */ /* 0x000fe40000400000 */
[----:B------:R-:W-:-:S03]  /*2a30*/  FMUL R56, R37, c[0x0][0x188] ;  /* 0x0000620025387a20 */ /* 0x000fc60000400000 */
[----:B------:R-:W-:Y:S01]  /*2a40*/  FMNMX R50, R50, R51, !PT ;  /* 0x0000003332327209 */ /* 0x000fe20007800000 */
[----:B------:R-:W-:Y:S01]  /*2a50*/  FMUL R51, R42, c[0x0][0x188] ;  /* 0x000062002a337a20 */ /* 0x000fe20000400000 */
[----:B------:R-:W-:-:S04]  /*2a60*/  FMNMX R3, R56, R3, !PT ;  /* 0x0000000338037209 */ /* 0x000fc80007800000 */
[----:B------:R-:W-:Y:S02]  /*2a70*/  FMNMX R51, R51, R50, !PT ;  /* 0x0000003233337209 */ /* 0x000fe40007800000 */
[----:B------:R-:W0:Y:S01]  /*2a80*/  SHFL.BFLY PT, R50, R3, 0x2, 0x1f ;  /* 0x0c401f0003327f89 */ /* 0x000e2200000e0000 */
[----:B------:R-:W-:-:S05]  /*2a90*/  FMUL R56, R43, c[0x0][0x188] ;  /* 0x000062002b387a20 */ /* 0x000fca0000400000 */
[----:B------:R-:W-:Y:S01]  /*2aa0*/  FMNMX R51, R56, R51, !PT ;  /* 0x0000003338337209 */ /* 0x000fe20007800000 */
[----:B------:R-:W-:-:S05]  /*2ab0*/  FMUL R56, R54, c[0x0][0x188] ;  /* 0x0000620036387a20 */ /* 0x000fca0000400000 */
[----:B------:R-:W-:Y:S01]  /*2ac0*/  FMNMX R51, R56, R51, !PT ;  /* 0x0000003338337209 */ /* 0x000fe20007800000 */
[----:B------:R-:W-:-:S05]  /*2ad0*/  FMUL R56, R55, c[0x0][0x188] ;  /* 0x0000620037387a20 */ /* 0x000fca0000400000 */
[----:B------:R-:W-:Y:S01]  /*2ae0*/  FMNMX R51, R56, R51, !PT ;  /* 0x0000003338337209 */ /* 0x000fe20007800000 */
[----:B------:R-:W-:Y:S01]  /*2af0*/  FMUL R56, R38, c[0x0][0x188] ;  /* 0x0000620026387a20 */ /* 0x000fe20000400000 */
[----:B0-----:R-:W-:Y:S01]  /*2b00*/  FMNMX R50, R3, R50, !PT ;  /* 0x0000003203327209 */ /* 0x001fe20007800000 */
[----:B------:R-:W-:-:S03]  /*2b10*/  FMUL R3, R39, c[0x0][0x188] ;  /* 0x0000620027037a20 */ /* 0x000fc60000400000 */
[----:B------:R-:W-:-:S04]  /*2b20*/  FMNMX R51, R56, R51, !PT ;  /* 0x0000003338337209 */ /* 0x000fc80007800000 */
[----:B------:R-:W-:Y:S02]  /*2b30*/  FMNMX R51, R3, R51, !PT ;  /* 0x0000003303337209 */ /* 0x000fe40007800000 */
[----:B------:R-:W0:Y:S04]  /*2b40*/  SHFL.BFLY PT, R3, R50, 0x1, 0x1f ;  /* 0x0c201f0032037f89 */ /* 0x000e2800000e0000 */
[----:B------:R-:W1:Y:S01]  /*2b50*/  SHFL.BFLY PT, R56, R51, 0x2, 0x1f ;  /* 0x0c401f0033387f89 */ /* 0x000e6200000e0000 */
[----:B0-----:R-:W-:Y:S02]  /*2b60*/  FMNMX R3, R50, R3, !PT ;  /* 0x0000000332037209 */ /* 0x001fe40007800000 */
[----:B-1----:R-:W-:-:S05]  /*2b70*/  FMNMX R50, R51, R56, !PT ;  /* 0x0000003833327209 */ /* 0x002fca0007800000 */
[----:B------:R-:W0:Y:S04]  /*2b80*/  SHFL.BFLY PT, R51, R50, 0x1, 0x1f ;  /* 0x0c201f0032337f89 */ /* 0x000e2800000e0000 */
[----:B--2---:R0:W-:Y:S01]  /*2b90*/  STS.U16 [R115+0x10400], R2 ;  /* 0x0104000273007388 */ /* 0x0041e20000000400 */
[----:B------:R-:W-:-:S05]  /*2ba0*/  FMNMX R3, R3, R104, !PT ;  /* 0x0000006803037209 */ /* 0x000fca0007800000 */
[--C-:B------:R-:W-:Y:S02]  /*2bb0*/  FFMA R45, R45, c[0x0][0x188], -R3.reuse ;  /* 0x000062002d2d7a23 */ /* 0x100fe40000000803 */
[----:B------:R-:W-:Y:S01]  /*2bc0*/  FFMA R40, R40, c[0x0][0x188], -R3 ;  /* 0x0000620028287a23 */ /* 0x000fe20000000803 */
[----:B0-----:R-:W-:-:S04]  /*2bd0*/  FMNMX R2, R50, R51, !PT ;  /* 0x0000003332027209 */ /* 0x001fc80007800000 */
[----:B------:R-:W-:Y:S01]  /*2be0*/  FMNMX R2, R2, R105, !PT ;  /* 0x0000006902027209 */ /* 0x000fe20007800000 */
[----:B------:R-:W-:-:S04]  /*2bf0*/  FMUL R45, R45, 1.4426950216293334961 ;  /* 0x3fb8aa3b2d2d7820 */ /* 0x000fc80000400000 */
[--C-:B------:R-:W-:Y:S02]  /*2c00*/  FFMA R46, R46, c[0x0][0x188], -R2.reuse ;  /* 0x000062002e2e7a23 */ /* 0x100fe40000000802 */
[----:B------:R-:W-:Y:S02]  /*2c10*/  FFMA R47, R47, c[0x0][0x188], -R2 ;  /* 0x000062002f2f7a23 */ /* 0x000fe40000000802 */
[----:B------:R-:W-:Y:S02]  /*2c20*/  FMUL R46, R46, 1.4426950216293334961 ;  /* 0x3fb8aa3b2e2e7820 */ /* 0x000fe40000400000 */
[----:B------:R-:W-:Y:S02]  /*2c30*/  FMUL R47, R47, 1.4426950216293334961 ;  /* 0x3fb8aa3b2f2f7820 */ /* 0x000fe40000400000 */
[----:B------:R-:W-:Y:S01]  /*2c40*/  FMUL R40, R40, 1.4426950216293334961 ;  /* 0x3fb8aa3b28287820 */ /* 0x000fe20000400000 */
[----:B------:R-:W-:Y:S01]  /*2c50*/  MUFU.EX2 R56, R45 ;  /* 0x0000002d00387308 */ /* 0x000fe20000000800 */
[----:B------:R-:W-:-:S07]  /*2c60*/  FFMA R57, R44, c[0x0][0x188], -R3 ;  /* 0x000062002c397a23 */ /* 0x000fce0000000803 */
[----:B------:R0:W-:Y:S08]  /*2c70*/  MUFU.EX2 R92, R40 ;  /* 0x00000028005c7308 */ /* 0x0001f00000000800 */
[----:B------:R-:W-:Y:S01]  /*2c80*/  MUFU.EX2 R59, R46 ;  /* 0x0000002e003b7308 */ /* 0x000fe20000000800 */
[----:B0-----:R-:W-:-:S07]  /*2c90*/  FADD R40, -R3, R104 ;  /* 0x0000006803287221 */ /* 0x001fce0000000100 */
[----:B------:R-:W-:Y:S01]  /*2ca0*/  MUFU.EX2 R58, R47 ;  /* 0x0000002f003a7308 */ /* 0x000fe20000000800 */
[----:B------:R-:W-:Y:S02]  /*2cb0*/  FMUL R40, R40, 1.4426950216293334961 ;  /* 0x3fb8aa3b28287820 */ /* 0x000fe40000400000 */
[--C-:B------:R-:W-:Y:S02]  /*2cc0*/  FFMA R93, R42, c[0x0][0x188], -R2.reuse ;  /* 0x000062002a5d7a23 */ /* 0x100fe40000000802 */
[----:B------:R-:W-:Y:S02]  /*2cd0*/  FFMA R41, R41, c[0x0][0x188], -R3 ;  /* 0x0000620029297a23 */ /* 0x000fe40000000803 */
[----:B------:R-:W-:Y:S01]  /*2ce0*/  FFMA R43, R43, c[0x0][0x188], -R2 ;  /* 0x000062002b2b7a23 */ /* 0x000fe20000000802 */
[----:B------:R0:W1:Y:S01]  /*2cf0*/  MUFU.EX2 R117, R40 ;  /* 0x0000002800757308 */ /* 0x0000620000000800 */
[----:B------:R-:W-:Y:S02]  /*2d00*/  FMUL R57, R57, 1.4426950216293334961 ;  /* 0x3fb8aa3b39397820 */ /* 0x000fe40000400000 */
[----:B------:R-:W-:Y:S01]  /*2d10*/  FMUL R93, R93, 1.4426950216293334961 ;  /* 0x3fb8aa3b5d5d7820 */ /* 0x000fe20000400000 */
[----:B----4-:R-:W-:Y:S04]  /*2d20*/  STS.U16 [R115+0x10000], R48 ;  /* 0x0100003073007388 */ /* 0x010fe80000000400 */
[----:B-----5:R-:W-:Y:S04]  /*2d30*/  STS.U16 [R115+0x10c00], R98 ;  /* 0x010c006273007388 */ /* 0x020fe80000000400 */
[----:B------:R-:W-:Y:S04]  /*2d40*/  STS.U16 [R115+0x11000], R49 ;  /* 0x0110003173007388 */ /* 0x000fe80000000400 */
[----:B------:R-:W-:Y:S04]  /*2d50*/  STS.U16 [R115+0x10800], R97 ;  /* 0x0108006173007388 */ /* 0x000fe80000000400 */
[----:B------:R-:W-:Y:S04]  /*2d60*/  STS.U16 [R115+0x11400], R96 ;  /* 0x0114006073007388 */ /* 0x000fe80000000400 */
[----:B------:R-:W-:Y:S04]  /*2d70*/  STS.U16 [R115+0x11800], R99 ;  /* 0x0118006373007388 */ /* 0x000fe80000000400 */
[----:B---3--:R-:W-:Y:S04]  /*2d80*/  STS.U16 [R115+0x11c00], R100 ;  /* 0x011c006473007388 */ /* 0x008fe80000000400 */
[----:B------:R-:W-:Y:S01]  /*2d90*/  BAR.SYNC.DEFER_BLOCKING 0x0 ;  /* 0x0000000000007b1d */ /* 0x000fe20000010000 */
[----:B0-----:R-:W-:-:S02]  /*2da0*/  FADD R40, -R2, R105 ;  /* 0x0000006902287221 */ /* 0x001fc40000000100 */
[----:B------:R-:W-:Y:S02]  /*2db0*/  FMUL R41, R41, 1.4426950216293334961 ;  /* 0x3fb8aa3b29297820 */ /* 0x000fe40000400000 */
[----:B------:R-:W-:Y:S02]  /*2dc0*/  FMUL R40, R40, 1.4426950216293334961 ;  /* 0x3fb8aa3b28287820 */ /* 0x000fe40000400000 */
[----:B------:R-:W-:Y:S01]  /*2dd0*/  FMUL R43, R43, 1.4426950216293334961 ;  /* 0x3fb8aa3b2b2b7820 */ /* 0x000fe20000400000 */
[----:B------:R-:W0:Y:S01]  /*2de0*/  LDSM.16.M88.4 R44, [R0+0x10000] ;  /* 0x01000000002c783b */ /* 0x000e220000000200 */
[----:B------:R-:W2:Y:S03]  /*2df0*/  MUFU.EX2 R57, R57 ;  /* 0x0000003900397308 */ /* 0x000ea60000000800 */
[----:B------:R-:W3:Y:S01]  /*2e00*/  LDSM.16.M88.4 R108, [R0+0x10e00] ;  /* 0x010e0000006c783b */ /* 0x000ee20000000200 */
[----:B------:R-:W-:-:S02]  /*2e10*/  FFMA R53, R53, c[0x0][0x188], -R3 ;  /* 0x0000620035357a23 */ /* 0x000fc40000000803 */
[--C-:B------:R-:W-:Y:S01]  /*2e20*/  FFMA R52, R52, c[0x0][0x188], -R3.reuse ;  /* 0x0000620034347a23 */ /* 0x100fe20000000803 */
[----:B------:R-:W4:Y:S01]  /*2e30*/  LDSM.16.M88.4 R48, [R0+0x10200] ;  /* 0x010200000030783b */ /* 0x000f220000000200 */
[----:B------:R-:W-:Y:S01]  /*2e40*/  MUFU.EX2 R94, R41 ;  /* 0x00000029005e7308 */ /* 0x000fe20000000800 */
[----:B------:R-:W-:Y:S02]  /*2e50*/  FFMA R55, R55, c[0x0][0x188], -R2 ;  /* 0x0000620037377a23 */ /* 0x000fe40000000802 */
[C---:B-1----:R-:W-:Y:S01]  /*2e60*/  FMUL R4, R117.reuse, R4 ;  /* 0x0000000475047220 */ /* 0x042fe20000400000 */
[----:B------:R-:W-:Y:S04]  /*2e70*/  LDSM.16.M88.4 R104, [R0+0x11000] ;  /* 0x011000000068783b */ /* 0x000fe80000000200 */
[----:B------:R-:W-:Y:S01]  /*2e80*/  MUFU.EX2 R93, R93 ;  /* 0x0000005d005d7308 */ /* 0x000fe20000000800 */
[----:B------:R-:W-:Y:S01]  /*2e90*/  FMUL R5, R117, R5 ;  /* 0x0000000575057220 */ /* 0x000fe20000400000 */
[----:B------:R-:W-:Y:S06]  /*2ea0*/  LDSM.16.M88.4 R96, [R0+0x11400] ;  /* 0x011400000060783b */ /* 0x000fec0000000200 */
[----:B------:R2:W1:Y:S08]  /*2eb0*/  MUFU.EX2 R116, R40 ;  /* 0x0000002800747308 */ /* 0x0004700000000800 */
[----:B------:R-:W5:Y:S01]  /*2ec0*/  MUFU.EX2 R120, R43 ;  /* 0x0000002b00787308 */ /* 0x000f620000000800 */
[----:B------:R-:W-:Y:S01]  /*2ed0*/  FMUL R53, R53, 1.4426950216293334961 ;  /* 0x3fb8aa3b35357820 */ /* 0x000fe20000400000 */
[----:B--2---:R-:W-:Y:S01]  /*2ee0*/  F2FP.BF16.PACK_AB R40, R56, R57 ;  /* 0x000000393828723e */ /* 0x004fe200000010ff */
[--C-:B------:R-:W-:Y:S01]  /*2ef0*/  FFMA R36, R36, c[0x0][0x188], -R3.reuse ;  /* 0x0000620024247a23 */ /* 0x100fe20000000803 */
[----:B------:R-:W-:Y:S01]  /*2f00*/  F2FP.BF16.PACK_AB R41, R58, R59 ;  /* 0x0000003b3a29723e */ /* 0x000fe200000010ff */
[----:B------:R-:W-:-:S03]  /*2f10*/  FFMA R37, R37, c[0x0][0x188], -R3 ;  /* 0x0000620025257a23 */ /* 0x000fc60000000803 */
[----:B------:R2:W-:Y:S01]  /*2f20*/  MUFU.EX2 R121, R53 ;  /* 0x0000003500797308 */ /* 0x0005e20000000800 */
[----:B-1----:R-:W-:Y:S01]  /*2f30*/  FMUL R6, R116, R6 ;  /* 0x0000000674067220 */ /* 0x002fe20000400000 */
[----:B------:R-:W-:Y:S01]  /*2f40*/  F2FP.BF16.PACK_AB R42, R94, R92 ;  /* 0x0000005c5e2a723e */ /* 0x000fe200000010ff */
[----:B------:R-:W-:Y:S02]  /*2f50*/  FMUL R7, R116, R7 ;  /* 0x0000000774077220 */ /* 0x000fe40000400000 */
[--C-:B------:R-:W-:Y:S02]  /*2f60*/  FFMA R38, R38, c[0x0][0x188], -R2.reuse ;  /* 0x0000620026267a23 */ /* 0x100fe40000000802 */
[--C-:B------:R-:W-:Y:S02]  /*2f70*/  FFMA R39, R39, c[0x0][0x188], -R2.reuse ;  /* 0x0000620027277a23 */ /* 0x100fe40000000802 */
[----:B--2---:R-:W-:Y:S01]  /*2f80*/  FFMA R53, R54, c[0x0][0x188], -R2 ;  /* 0x0000620036357a23 */ /* 0x004fe20000000802 */
[----:B-----5:R-:W-:Y:S01]  /*2f90*/  F2FP.BF16.PACK_AB R43, R120, R93 ;  /* 0x0000005d782b723e */ /* 0x020fe200000010ff */
[----:B------:R-:W-:-:S02]  /*2fa0*/  FMUL R52, R52, 1.4426950216293334961 ;  /* 0x3fb8aa3b34347820 */ /* 0x000fc40000400000 */
[----:B------:R-:W-:Y:S02]  /*2fb0*/  FMUL R53, R53, 1.4426950216293334961 ;  /* 0x3fb8aa3b35357820 */ /* 0x000fe40000400000 */
[----:B------:R-:W-:Y:S02]  /*2fc0*/  FMUL R54, R55, 1.4426950216293334961 ;  /* 0x3fb8aa3b37367820 */ /* 0x000fe40000400000 */
[----:B------:R-:W-:Y:S02]  /*2fd0*/  FMUL R36, R36, 1.4426950216293334961 ;  /* 0x3fb8aa3b24247820 */ /* 0x000fe40000400000 */
[----:B------:R-:W-:Y:S02]  /*2fe0*/  FMUL R37, R37, 1.4426950216293334961 ;  /* 0x3fb8aa3b25257820 */ /* 0x000fe40000400000 */
[----:B------:R-:W-:Y:S02]  /*2ff0*/  FMUL R38, R38, 1.4426950216293334961 ;  /* 0x3fb8aa3b26267820 */ /* 0x000fe40000400000 */
[----:B------:R-:W-:Y:S01]  /*3000*/  FMUL R39, R39, 1.4426950216293334961 ;  /* 0x3fb8aa3b27277820 */ /* 0x000fe20000400000 */
[----:B0-----:R-:W-:Y:S01]  /*3010*/  HMMA.16816.F32.BF16 R4, R40, R44, R4 ;  /* 0x0000002c2804723c */ /* 0x001fe20000041804 */
[----:B------:R-:W0:Y:S08]  /*3020*/  MUFU.EX2 R52, R52 ;  /* 0x0000003400347308 */ /* 0x000e300000000800 */
[----:B------:R0:W-:Y:S08]  /*3030*/  MUFU.EX2 R123, R36 ;  /* 0x00000024007b7308 */ /* 0x0001f00000000800 */
[----:B------:R-:W-:Y:S08]  /*3040*/  MUFU.EX2 R125, R37 ;  /* 0x00000025007d7308 */ /* 0x000ff00000000800 */
[----:B------:R-:W-:Y:S08]  /*3050*/  MUFU.EX2 R53, R53 ;  /* 0x0000003500357308 */ /* 0x000ff00000000800 */
[----:B------:R-:W1:Y:S08]  /*3060*/  MUFU.EX2 R54, R54 ;  /* 0x0000003600367308 */ /* 0x000e700000000800 */
[----:B------:R2:W-:Y:S08]  /*3070*/  MUFU.EX2 R124, R38 ;  /* 0x00000026007c7308 */ /* 0x0005f00000000800 */
[----:B------:R-:W5:Y:S01]  /*3080*/  MUFU.EX2 R101, R39 ;  /* 0x0000002700657308 */ /* 0x000f620000000800 */
[----:B------:R-:W-:-:S02]  /*3090*/  FMUL R88, R117, R88 ;  /* 0x0000005875587220 */ /* 0x000fc40000400000 */
[----:B------:R-:W-:Y:S02]  /*30a0*/  FMUL R89, R117, R89 ;  /* 0x0000005975597220 */ /* 0x000fe40000400000 */
[C---:B------:R-:W-:Y:S02]  /*30b0*/  FMUL R90, R116.reuse, R90 ;  /* 0x0000005a745a7220 */ /* 0x040fe40000400000 */
[----:B------:R-:W-:Y:S01]  /*30c0*/  FMUL R91, R116, R91 ;  /* 0x0000005b745b7220 */ /* 0x000fe20000400000 */
[----:B0-----:R-:W-:Y:S02]  /*30d0*/  F2FP.BF16.PACK_AB R36, R121, R52 ;  /* 0x000000347924723e */ /* 0x001fe400000010ff */
[----:B-1----:R-:W-:Y:S02]  /*30e0*/  F2FP.BF16.PACK_AB R37, R54, R53 ;  /* 0x000000353625723e */ /* 0x002fe400000010ff */
[----:B--2---:R-:W-:Y:S02]  /*30f0*/  F2FP.BF16.PACK_AB R38, R125, R123 ;  /* 0x0000007b7d26723e */ /* 0x004fe400000010ff */
[----:B---3--:R-:W-:Y:S01]  /*3100*/  HMMA.16816.F32.BF16 R88, R40, R108, R88 ;  /* 0x0000006c2858723c */ /* 0x008fe20000041858 */
[----:B------:R-:W2:Y:S01]  /*3110*/  LDL.LU R108, [R1+0x4] ;  /* 0x00000400016c7983 */ /* 0x000ea20000300800 */
[----:B-----5:R-:W-:-:S03]  /*3120*/  F2FP.BF16.PACK_AB R39, R101, R124 ;  /* 0x0000007c6527723e */ /* 0x020fc600000010ff */
[----:B------:R-:W3:Y:S04]  /*3130*/  LDL.LU R109, [R1] ;  /* 0x00000000016d7983 */ /* 0x000ee80000300800 */
[----:B------:R-:W-:Y:S01]  /*3140*/  HMMA.16816.F32.BF16 R4, R36, R46, R4 ;  /* 0x0000002e2404723c */ /* 0x000fe20000041804 */
[----:B------:R-:W0:Y:S01]  /*3150*/  LDSM.16.M88.4 R44, [R0+0x10400] ;  /* 0x01040000002c783b */ /* 0x000e220000000200 */
[C---:B------:R-:W-:Y:S02]  /*3160*/  FMUL R8, R117.reuse, R8 ;  /* 0x0000000875087220 */ /* 0x040fe40000400000 */
[----:B------:R-:W-:Y:S02]  /*3170*/  FMUL R9, R117, R9 ;  /* 0x0000000975097220 */ /* 0x000fe40000400000 */
[----:B------:R-:W-:-:S02]  /*3180*/  FMUL R10, R116, R10 ;  /* 0x0000000a740a7220 */ /* 0x000fc40000400000 */
[C---:B------:R-:W-:Y:S02]  /*3190*/  FMUL R11, R116.reuse, R11 ;  /* 0x0000000b740b7220 */ /* 0x040fe40000400000 */
[C---:B------:R-:W-:Y:S02]  /*31a0*/  FMUL R12, R117.reuse, R12 ;  /* 0x0000000c750c7220 */ /* 0x040fe40000400000 */
[C---:B------:R-:W-:Y:S02]  /*31b0*/  FMUL R13, R117.reuse, R13 ;  /* 0x0000000d750d7220 */ /* 0x040fe40000400000 */
[C---:B------:R-:W-:Y:S02]  /*31c0*/  FMUL R14, R116.reuse, R14 ;  /* 0x0000000e740e7220 */ /* 0x040fe40000400000 */
[----:B------:R-:W-:Y:S01]  /*31d0*/  FMUL R15, R116, R15 ;  /* 0x0000000f740f7220 */ /* 0x000fe20000400000 */
[C---:B----4-:R-:W-:Y:S08]  /*31e0*/  HMMA.16816.F32.BF16 R8, R40.reuse, R48, R8 ;  /* 0x000000302808723c */ /* 0x050ff00000041808 */
[----:B0-----:R-:W-:Y:S11]  /*31f0*/  HMMA.16816.F32.BF16 R12, R40, R44, R12 ;  /* 0x0000002c280c723c */ /* 0x001ff6000004180c */
[----:B------:R-:W-:Y:S05]  /*3200*/  @!UPT UIADD3 URZ, URZ, URZ, URZ ;  /* 0x0000003f3f3ff290 */ /* 0x000fea000fffe03f */
[C---:B------:R-:W-:Y:S01]  /*3210*/  HMMA.16816.F32.BF16 R8, R36.reuse, R50, R8 ;  /* 0x000000322408723c */ /* 0x040fe20000041808 */
[----:B------:R-:W0:Y:S07]  /*3220*/  LDSM.16.M88.4 R48, [R0+0x10600] ;  /* 0x010600000030783b */ /* 0x000e2e0000000200 */
[----:B------:R-:W-:Y:S01]  /*3230*/  HMMA.16816.F32.BF16 R12, R36, R46, R12 ;  /* 0x0000002e240c723c */ /* 0x000fe2000004180c */
[----:B------:R-:W1:Y:S01]  /*3240*/  LDSM.16.M88.4 R44, [R0+0x10800] ;  /* 0x01080000002c783b */ /* 0x000e620000000200 */
[----:B------:R-:W-:-:S02]  /*3250*/  FMUL R16, R117, R16 ;  /* 0x0000001075107220 */ /* 0x000fc40000400000 */
[C---:B------:R-:W-:Y:S02]  /*3260*/  FMUL R17, R117.reuse, R17 ;  /* 0x0000001175117220 */ /* 0x040fe40000400000 */
[C---:B------:R-:W-:Y:S02]  /*3270*/  FMUL R18, R116.reuse, R18 ;  /* 0x0000001274127220 */ /* 0x040fe40000400000 */
[C---:B------:R-:W-:Y:S02]  /*3280*/  FMUL R19, R116.reuse, R19 ;  /* 0x0000001374137220 */ /* 0x040fe40000400000 */
[C---:B------:R-:W-:Y:S02]  /*3290*/  FMUL R20, R117.reuse, R20 ;  /* 0x0000001475147220 */ /* 0x040fe40000400000 */
[----:B------:R-:W-:Y:S02]  /*32a0*/  FMUL R21, R117, R21 ;  /* 0x0000001575157220 */ /* 0x000fe40000400000 */
[----:B------:R-:W-:-:S02]  /*32b0*/  FMUL R22, R116, R22 ;  /* 0x0000001674167220 */ /* 0x000fc40000400000 */
[----:B------:R-:W-:Y:S01]  /*32c0*/  FMUL R23, R116, R23 ;  /* 0x0000001774177220 */ /* 0x000fe20000400000 */
[C---:B0-----:R-:W-:Y:S08]  /*32d0*/  HMMA.16816.F32.BF16 R16, R40.reuse, R48, R16 ;  /* 0x000000302810723c */ /* 0x041ff00000041810 */
[----:B-1----:R-:W-:Y:S11]  /*32e0*/  HMMA.16816.F32.BF16 R20, R40, R44, R20 ;  /* 0x0000002c2814723c */ /* 0x002ff60000041814 */
        /* <DEDUP_REMOVED lines=12> */
[----:B------:R-:W-:Y:S02]  /*33b0*/  FMUL R31, R116, R31 ;  /* 0x0000001f741f7220 */ /* 0x000fe40000400000 */
[----:B------:R-:W-:Y:S02]  /*33c0*/  FADD R56, R57, R56 ;  /* 0x0000003839387221 */ /* 0x000fe40000000000 */
[----:B------:R-:W-:Y:S02]  /*33d0*/  FADD R58, R59, R58 ;  /* 0x0000003a3b3a7221 */ /* 0x000fe40000000000 */
[----:B------:R-:W-:Y:S01]  /*33e0*/  FADD R56, R92, R56 ;  /* 0x000000385c387221 */ /* 0x000fe20000000000 */
[----:B0-----:R-:W-:Y:S01]  /*33f0*/  HMMA.16816.F32.BF16 R24, R40, R48, R24 ;  /* 0x000000302818723c */ /* 0x001fe20000041818 */
[----:B------:R-:W-:Y:S02]  /*3400*/  FADD R58, R93, R58 ;  /* 0x0000003a5d3a7221 */ /* 0x000fe40000000000 */
[----:B------:R-:W-:-:S02]  /*3410*/  FADD R56, R94, R56 ;  /* 0x000000385e387221 */ /* 0x000fc40000000000 */
[----:B------:R-:W-:Y:S01]  /*3420*/  FADD R58, R120, R58 ;  /* 0x0000003a783a7221 */ /* 0x000fe20000000000 */
[----:B------:R-:W-:Y:S02]  /*3430*/  LDSM.16.M88.4 R92, [R0+0x11600] ;  /* 0x01160000005c783b */ /* 0x000fe40000000200 */
[----:B-1----:R-:W-:Y:S01]  /*3440*/  HMMA.16816.F32.BF16 R28, R40, R44, R28 ;  /* 0x0000002c281c723c */ /* 0x002fe2000004181c */
[----:B------:R-:W-:Y:S02]  /*3450*/  FADD R56, R52, R56 ;  /* 0x0000003834387221 */ /* 0x000fe40000000000 */
[----:B------:R-:W-:Y:S02]  /*3460*/  FADD R58, R53, R58 ;  /* 0x0000003a353a7221 */ /* 0x000fe40000000000 */
[----:B------:R-:W-:Y:S02]  /*3470*/  FADD R56, R121, R56 ;  /* 0x0000003879387221 */ /* 0x000fe40000000000 */
[----:B------:R-:W-:-:S02]  /*3480*/  FMUL R84, R117, R84 ;  /* 0x0000005475547220 */ /* 0x000fc40000400000 */
[----:B------:R-:W-:Y:S02]  /*3490*/  FMUL R85, R117, R85 ;  /* 0x0000005575557220 */ /* 0x000fe40000400000 */
[C---:B------:R-:W-:Y:S02]  /*34a0*/  FMUL R86, R116.reuse, R86 ;  /* 0x0000005674567220 */ /* 0x040fe40000400000 */
[----:B------:R-:W-:Y:S02]  /*34b0*/  FMUL R87, R116, R87 ;  /* 0x0000005774577220 */ /* 0x000fe40000400000 */
[----:B------:R-:W-:Y:S02]  /*34c0*/  FADD R58, R54, R58 ;  /* 0x0000003a363a7221 */ /* 0x000fe40000000000 */
[----:B------:R-:W-:Y:S01]  /*34d0*/  FADD R56, R123, R56 ;  /* 0x000000387b387221 */ /* 0x000fe20000000000 */
[----:B------:R-:W-:Y:S01]  /*34e0*/  HMMA.16816.F32.BF16 R24, R36, R50, R24 ;  /* 0x000000322418723c */ /* 0x000fe20000041818 */
[----:B------:R-:W-:Y:S01]  /*34f0*/  FADD R124, R124, R58 ;  /* 0x0000003a7c7c7221 */ /* 0x000fe20000000000 */
[----:B------:R-:W-:Y:S01]  /*3500*/  LDSM.16.M88.4 R48, [R0+0x11a00] ;  /* 0x011a00000030783b */ /* 0x000fe20000000200 */
[----:B------:R-:W-:-:S03]  /*3510*/  FADD R125, R125, R56 ;  /* 0x000000387d7d7221 */ /* 0x000fc60000000000 */
[----:B------:R-:W-:Y:S02]  /*3520*/  LDSM.16.M88.4 R52, [R0+0x11c00] ;  /* 0x011c00000034783b */ /* 0x000fe40000000200 */
[----:B------:R-:W-:Y:S02]  /*3530*/  HMMA.16816.F32.BF16 R84, R40, R104, R84 ;  /* 0x000000682854723c */ /* 0x000fe40000041854 */
[----:B------:R-:W-:Y:S05]  /*3540*/  LDSM.16.M88.4 R56, [R0+0x11e00] ;  /* 0x011e00000038783b */ /* 0x000fea0000000200 */
[----:B------:R-:W-:Y:S01]  /*3550*/  MOV R105, R101 ;  /* 0x0000006500697202 */ /* 0x000fe20000000f00 */
[----:B------:R-:W-:Y:S01]  /*3560*/  HMMA.16816.F32.BF16 R28, R36, R46, R28 ;  /* 0x0000002e241c723c */ /* 0x000fe2000004181c */
[----:B------:R-:W0:Y:S04]  /*3570*/  LDSM.16.M88.4 R100, [R0+0x11200] ;  /* 0x011200000064783b */ /* 0x000e280000000200 */
        /* <DEDUP_REMOVED lines=27> */
[C---:B------:R-:W-:Y:S02]  /*3730*/  FMUL R34, R116.reuse, R34 ;  /* 0x0000002274227220 */ /* 0x040fe40000400000 */
[----:B------:R-:W-:Y:S02]  /*3740*/  FMUL R35, R116, R35 ;  /* 0x0000002374237220 */ /* 0x000fe40000400000 */
[----:B------:R-:W-:Y:S01]  /*3750*/  FADD R124, R105, R124 ;  /* 0x0000007c697c7221 */ /* 0x000fe20000000000 */
[C---:B0-----:R-:W-:Y:S08]  /*3760*/  HMMA.16816.F32.BF16 R80, R40.reuse, R100, R80 ;  /* 0x000000642850723c */ /* 0x041ff00000041850 */
[C---:B------:R-:W-:Y:S08]  /*3770*/  HMMA.16816.F32.BF16 R76, R40.reuse, R96, R76 ;  /* 0x00000060284c723c */ /* 0x040ff0000004184c */
[C---:B------:R-:W-:Y:S08]  /*3780*/  HMMA.16816.F32.BF16 R72, R40.reuse, R92, R72 ;  /* 0x0000005c2848723c */ /* 0x040ff00000041848 */
[C---:B-1----:R-:W-:Y:S08]  /*3790*/  HMMA.16816.F32.BF16 R68, R40.reuse, R44, R68 ;  /* 0x0000002c2844723c */ /* 0x042ff00000041844 */
[C---:B------:R-:W-:Y:S08]  /*37a0*/  HMMA.16816.F32.BF16 R64, R40.reuse, R48, R64 ;  /* 0x000000302840723c */ /* 0x040ff00000041840 */
[C---:B------:R-:W-:Y:S08]  /*37b0*/  HMMA.16816.F32.BF16 R60, R40.reuse, R52, R60 ;  /* 0x00000034283c723c */ /* 0x040ff0000004183c */
[----:B------:R-:W-:Y:S01]  /*37c0*/  HMMA.16816.F32.BF16 R32, R40, R56, R32 ;  /* 0x000000382820723c */ /* 0x000fe20000041820 */
[----:B------:R-:W0:Y:S04]  /*37d0*/  SHFL.BFLY PT, R40, R125, 0x2, 0x1f ;  /* 0x0c401f007d287f89 */ /* 0x000e2800000e0000 */
[----:B------:R-:W1:Y:S01]  /*37e0*/  SHFL.BFLY PT, R41, R124, 0x2, 0x1f ;  /* 0x0c401f007c297f89 */ /* 0x000e6200000e0000 */
[----:B0-----:R-:W-:-:S02]  /*37f0*/  FADD R40, R125, R40 ;  /* 0x000000287d287221 */ /* 0x001fc40000000000 */
[----:B-1----:R-:W-:-:S03]  /*3800*/  FADD R41, R124, R41 ;  /* 0x000000297c297221 */ /* 0x002fc60000000000 */
[----:B------:R-:W0:Y:S04]  /*3810*/  SHFL.BFLY PT, R42, R40, 0x1, 0x1f ;  /* 0x0c201f00282a7f89 */ /* 0x000e2800000e0000 */
[----:B------:R-:W1:Y:S01]  /*3820*/  SHFL.BFLY PT, R43, R41, 0x1, 0x1f ;  /* 0x0c201f00292b7f89 */ /* 0x000e6200000e0000 */
[----:B------:R-:W-:-:S04]  /*3830*/  IADD3 R122, R122, 0x20, RZ ;  /* 0x000000207a7a7810 */ /* 0x000fc80007ffe0ff */
[----:B------:R-:W-:Y:S01]  /*3840*/  ISETP.GE.AND P0, PT, R122, c[0x0][0x1d0], PT ;  /* 0x000074007a007a0c */ /* 0x000fe20003f06270 */
[----:B0-----:R-:W-:Y:S02]  /*3850*/  FADD R42, R40, R42 ;  /* 0x0000002a282a7221 */ /* 0x001fe40000000000 */
[----:B-1----:R-:W-:Y:S02]  /*3860*/  FADD R43, R41, R43 ;  /* 0x0000002b292b7221 */ /* 0x002fe40000000000 */
[----:B--2---:R-:W-:Y:S02]  /*3870*/  FFMA R108, R117, R108, R42 ;  /* 0x0000006c756c7223 */ /* 0x004fe4000000002a */
[----:B---3--:R-:W-:-:S03]  /*3880*/  FFMA R109, R116, R109, R43 ;  /* 0x0000006d746d7223 */ /* 0x008fc6000000002b */
[----:B------:R0:W-:Y:S04]  /*3890*/  STL [R1+0x4], R108 ;  /* 0x0000046c01007387 */ /* 0x0001e80000100800 */
[----:B------:R0:W-:Y:S01]  /*38a0*/  STL [R1], R109 ;  /* 0x0000006d01007387 */ /* 0x0001e20000100800 */
[----:B------:R-:W-:Y:S01]  /*38b0*/  HMMA.16816.F32.BF16 R88, R36, R110, R88 ;  /* 0x0000006e2458723c */ /* 0x000fe20000041858 */
[----:B------:R-:W-:Y:S01]  /*38c0*/  IMAD.MOV.U32 R104, RZ, RZ, R3 ;  /* 0x000000ffff687224 */ /* 0x000fe200078e0003 */
[----:B------:R-:W-:-:S06]  /*38d0*/  MOV R105, R2 ;  /* 0x0000000200697202 */ /* 0x000fcc0000000f00 */
[C---:B------:R-:W-:Y:S08]  /*38e0*/  HMMA.16816.F32.BF16 R84, R36.reuse, R106, R84 ;  /* 0x0000006a2454723c */ /* 0x040ff00000041854 */
[C---:B------:R-:W-:Y:S08]  /*38f0*/  HMMA.16816.F32.BF16 R80, R36.reuse, R102, R80 ;  /* 0x000000662450723c */ /* 0x040ff00000041850 */
[C---:B------:R-:W-:Y:S08]  /*3900*/  HMMA.16816.F32.BF16 R76, R36.reuse, R98, R76 ;  /* 0x00000062244c723c */ /* 0x040ff0000004184c */
[C---:B------:R-:W-:Y:S08]  /*3910*/  HMMA.16816.F32.BF16 R72, R36.reuse, R94, R72 ;  /* 0x0000005e2448723c */ /* 0x040ff00000041848 */
[C---:B------:R-:W-:Y:S08]  /*3920*/  HMMA.16816.F32.BF16 R68, R36.reuse, R46, R68 ;  /* 0x0000002e2444723c */ /* 0x040ff00000041844 */
[C---:B------:R-:W-:Y:S08]  /*3930*/  HMMA.16816.F32.BF16 R64, R36.reuse, R50, R64 ;  /* 0x000000322440723c */ /* 0x040ff00000041840 */
[C---:B------:R-:W-:Y:S08]  /*3940*/  HMMA.16816.F32.BF16 R60, R36.reuse, R54, R60 ;  /* 0x00000036243c723c */ /* 0x040ff0000004183c */
[----:B------:R-:W-:Y:S07]  /*3950*/  HMMA.16816.F32.BF16 R32, R36, R58, R32 ;  /* 0x0000003a2420723c */ /* 0x000fee0000041820 */
[----:B------:R-:W-:-:S04]  /*3960*/  IMAD.MOV.U32 R36, RZ, RZ, 0x20 ;  /* 0x00000020ff247424 */ /* 0x000fc800078e00ff */
[C---:B------:R-:W-:Y:S02]  /*3970*/  IMAD R112, R36.reuse, c[0x0][0x1b4], R112 ;  /* 0x00006d0024707a24 */ /* 0x040fe400078e0270 */
[----:B------:R-:W-:Y:S01]  /*3980*/  IMAD R113, R36, c[0x0][0x1a4], R113 ;  /* 0x0000690024717a24 */ /* 0x000fe200078e0271 */
[----:B0-----:R-:W-:Y:S01]  /*3990*/  @P0 CALL.REL.NOINC `(.L_x_0) ;  /* 0x0000001000000944 */ /* 0x001fe20003c00000 */
[----:B------:R-:W-:Y:S05]  /*39a0*/  BRA `(.L_x_1) ;  /* 0xffffe7f000007947 */ /* 0x000fea000383ffff */
.L_x_0:
[----:B------:R-:W-:-:S03]  /*39b0*/  NOP ;  /* 0x0000000000007918 */ /* 0x000fc60000000000 */
[----:B------:R-:W2:Y:S01]  /*39c0*/  LDL.LU R37, [R1] ;  /* 0x0000000001257983 */ /* 0x000ea20000300800 */
[----:B------:R-:W-:Y:S01]  /*39d0*/  IMAD.MOV.U32 R38, RZ, RZ, R67 ;  /* 0x000000ffff267224 */ /* 0x000fe200078e0043 */
[----:B------:R-:W-:Y:S01]  /*39e0*/  MOV R49, R27 ;  /* 0x0000001b00317202 */ /* 0x000fe20000000f00 */
[----:B------:R-:W-:Y:S01]  /*39f0*/  IMAD.MOV.U32 R36, RZ, RZ, R4 ;  /* 0x000000ffff247224 */ /* 0x000fe200078e0004 */
[----:B------:R-:W3:Y:S01]  /*3a00*/  LDL.LU R67, [R1+0x4] ;  /* 0x0000040001437983 */ /* 0x000ee20000300800 */
[----:B------:R-:W-:Y:S01]  /*3a10*/  IMAD.MOV.U32 R45, RZ, RZ, R26 ;  /* 0x000000ffff2d7224 */ /* 0x000fe200078e001a */
[----:B------:R-:W-:Y:S01]  /*3a20*/  MOV R54, R32 ;  /* 0x0000002000367202 */ /* 0x000fe20000000f00 */
[----:B------:R-:W-:Y:S01]  /*3a30*/  IMAD.MOV.U32 R48, RZ, RZ, R63 ;  /* 0x000000ffff307224 */ /* 0x000fe200078e003f */
[----:B------:R-:W0:Y:S04]  /*3a40*/  S2R R0, SR_TID.X ;  /* 0x0000000000007919 */ /* 0x000e280000002100 */
[----:B------:R-:W1:Y:S04]  /*3a50*/  S2R R121, SR_TID.X ;  /* 0x0000000000797919 */ /* 0x000e680000002100 */
[----:B------:R-:W4:Y:S04]  /*3a60*/  S2R R116, SR_CTAID.X ;  /* 0x0000000000747919 */ /* 0x000f280000002500 */
[----:B------:R-:W5:Y:S01]  /*3a70*/  S2R R120, SR_CTAID.Y ;  /* 0x0000000000787919 */ /* 0x000f620000002600 */
[----:B------:R-:W-:-:S02]  /*3a80*/  IMAD.MOV.U32 R63, RZ, RZ, R33 ;  /* 0x000000ffff3f7224 */ /* 0x000fc400078e0021 */
[----:B0-----:R-:W-:Y:S01]  /*3a90*/  IMAD.SHL.U32 R0, R0, 0x8, RZ ;  /* 0x0000000800007824 */ /* 0x001fe200078e00ff */
[----:B-1----:R-:W-:-:S04]  /*3aa0*/  SHF.R.U32.HI R4, RZ, 0x1, R121 ;  /* 0x00000001ff047819 */ /* 0x002fc80000011679 */
[----:B------:R-:W-:Y:S02]  /*3ab0*/  LOP3.LUT R26, R0, 0x38, RZ, 0xc0, !PT ;  /* 0x00000038001a7812 */ /* 0x000fe400078ec0ff */
[C---:B------:R-:W-:Y:S02]  /*3ac0*/  SHF.L.U32 R0, R121.reuse, 0x2, RZ ;  /* 0x0000000279007819 */ /* 0x040fe400000006ff */
[----:B------:R-:W-:Y:S02]  /*3ad0*/  LOP3.LUT R118, R121, 0xff, RZ, 0xc0, !PT ;  /* 0x000000ff79767812 */ /* 0x000fe400078ec0ff */
[----:B------:R-:W-:Y:S02]  /*3ae0*/  LOP3.LUT R33, R4, 0x4, RZ, 0xc0, !PT ;  /* 0x0000000404217812 */ /* 0x000fe400078ec0ff */
[----:B------:R-:W-:Y:S01]  /*3af0*/  LOP3.LUT R4, R0, 0x70, RZ, 0xc0, !PT ;  /* 0x0000007000047812 */ /* 0x000fe200078ec0ff */
[----:B----4-:R-:W-:Y:S01]  /*3b00*/  IMAD R116, R116, 0x100, R118 ;  /* 0x0000010074747824 */ /* 0x010fe200078e0276 */
[----:B------:R-:W-:-:S04]  /*3b10*/  LOP3.LUT R27, R0, 0x3c0, RZ, 0xc0, !PT ;  /* 0x000003c0001b7812 */ /* 0x000fc800078ec0ff */
[----:B------:R-:W-:Y:S01]  /*3b20*/  IADD3 R0, R33, R26, R27 ;  /* 0x0000001a21007210 */ /* 0x000fe20007ffe01b */
[----:B------:R-:W-:Y:S01]  /*3b30*/  IMAD R33, R116, c[0x0][0x1c4], RZ ;  /* 0x0000710074217a24 */ /* 0x000fe200078e02ff */
[C---:B------:R-:W-:Y:S01]  /*3b40*/  SHF.L.U32 R26, R121.reuse, 0xa, RZ ;  /* 0x0000000a791a7819 */ /* 0x040fe200000006ff */
[----:B------:R-:W-:Y:S02]  /*3b50*/  IMAD.MOV.U32 R46, RZ, RZ, R34 ;  /* 0x000000ffff2e7224 */ /* 0x000fe400078e0022 */
[----:B------:R-:W-:Y:S01]  /*3b60*/  IMAD.SHL.U32 R39, R121, 0x20, RZ ;  /* 0x0000002079277824 */ /* 0x000fe200078e00ff */
[----:B------:R-:W-:-:S04]  /*3b70*/  LOP3.LUT R34, R26, 0x6000, RZ, 0xc0, !PT ;  /* 0x000060001a227812 */ /* 0x000fc800078ec0ff */
[----:B------:R-:W-:Y:S01]  /*3b80*/  LOP3.LUT R39, R34, 0x60, R39, 0xf8, !PT ;  /* 0x0000006022277812 */ /* 0x000fe200078ef827 */
[----:B------:R-:W-:Y:S01]  /*3b90*/  IMAD.SHL.U32 R34, R121, 0x1000, RZ ;  /* 0x0000100079227824 */ /* 0x000fe200078e00ff */
[----:B------:R-:W-:Y:S01]  /*3ba0*/  MOV R44, R35 ;  /* 0x00000023002c7202 */ /* 0x000fe20000000f00 */
[----:B------:R-:W0:Y:S03]  /*3bb0*/  S2R R41, SR_TID.X ;  /* 0x0000000000297919 */ /* 0x000e260000002100 */
[----:B------:R-:W-:Y:S02]  /*3bc0*/  LOP3.LUT R56, R34, 0x6000, RZ, 0xc0, !PT ;  /* 0x0000600022387812 */ /* 0x000fe400078ec0ff */
[----:B0-----:R-:W-:-:S05]  /*3bd0*/  LOP3.LUT R41, R41, 0x1ff, RZ, 0xc0, !PT ;  /* 0x000001ff29297812 */ /* 0x001fca00078ec0ff */
[----:B------:R-:W-:Y:S01]  /*3be0*/  IMAD R56, R41, 0x10, R56 ;  /* 0x0000001029387824 */ /* 0x000fe200078e0238 */
[----:B------:R-:W0:Y:S02]  /*3bf0*/  S2R R94, SR_TID.X ;  /* 0x00000000005e7919 */ /* 0x000e240000002100 */
[----:B0-----:R-:W-:Y:S01]  /*3c00*/  SHF.R.U32.HI R94, RZ, 0x8, R94 ;  /* 0x00000008ff5e7819 */ /* 0x001fe2000001165e */
[----:B--2---:R-:W-:Y:S02]  /*3c10*/  IMAD.MOV.U32 R42, RZ, RZ, R37 ;  /* 0x000000ffff2a7224 */ /* 0x004fe400078e0025 */
[----:B------:R-:W0:Y:S02]  /*3c20*/  S2R R37, SR_TID.X ;  /* 0x0000000000257919 */ /* 0x000e240000002100 */
[C---:B------:R-:W-:Y:S01]  /*3c30*/  FMUL R53, R42.reuse, 8388608 ;  /* 0x4b0000002a357820 */ /* 0x040fe20000400000 */
[C---:B------:R-:W-:Y:S02]  /*3c40*/  FSETP.GEU.AND P3, PT, R42.reuse, 1.175494350822287508e-38, PT ;  /* 0x008000002a00780b */ /* 0x040fe40003f6e000 */
[----:B------:R-:W-:-:S02]  /*3c50*/  FSETP.GT.AND P1, PT, |R42|, 8.50705917302346158658e+37, PT ;  /* 0x7e8000002a00780b */ /* 0x000fc40003f24200 */
[----:B------:R-:W-:Y:S02]  /*3c60*/  FSEL R53, R53, R42, !P3 ;  /* 0x0000002a35357208 */ /* 0x000fe40005800000 */
[----:B0-----:R-:W-:-:S05]  /*3c70*/  LOP3.LUT R37, R37, 0x1e0, RZ, 0xc0, !PT ;  /* 0x000001e025257812 */ /* 0x001fca00078ec0ff */
[----:B------:R-:W-:Y:S02]  /*3c80*/  IMAD R40, R37, 0x8, R4 ;  /* 0x0000000825287824 */ /* 0x000fe400078e0204 */
[----:B-----5:R-:W-:Y:S01]  /*3c90*/  IMAD R4, R120, c[0x0][0x1c0], RZ ;  /* 0x0000700078047a24 */ /* 0x020fe200078e02ff */
[----:B------:R-:W-:-:S03]  /*3ca0*/  SHF.L.U32 R37, R33, 0x1, RZ ;  /* 0x0000000121257819 */ /* 0x000fc600000006ff */
[----:B------:R-:W-:-:S05]  /*3cb0*/  IMAD.SHL.U32 R114, R4, 0x2, RZ ;  /* 0x0000000204727824 */ /* 0x000fca00078e00ff */
[----:B------:R-:W-:Y:S01]  /*3cc0*/  IADD3 R114, P4, P5, R37, c[0x0][0x178], R114 ;  /* 0x00005e0025727a10 */ /* 0x000fe20007d9e072 */
[----:B------:R-:W-:Y:S01]  /*3cd0*/  IMAD.HI R37, R33, 0x2, RZ ;  /* 0x0000000221257827 */ /* 0x000fe200078e02ff */
[----:B------:R-:W-:Y:S02]  /*3ce0*/  FSEL R33, RZ, -23, P3 ;  /* 0xc1b80000ff217808 */ /* 0x000fe40001800000 */
[C---:B------:R-:W-:Y:S01]  /*3cf0*/  FSETP.GEU.AND P3, PT, |R42|.reuse, 1.175494350822287508e-38, PT ;  /* 0x008000002a00780b */ /* 0x040fe20003f6e200 */
[C---:B---3--:R-:W-:Y:S01]  /*3d00*/  FMUL R32, R67.reuse, 8388608 ;  /* 0x4b00000043207820 */ /* 0x048fe20000400000 */
[----:B------:R-:W-:Y:S01]  /*3d10*/  FSETP.GEU.AND P2, PT, R67, 1.175494350822287508e-38, PT ;  /* 0x008000004300780b */ /* 0x000fe20003f4e000 */
[----:B------:R-:W-:Y:S01]  /*3d20*/  @P1 FMUL R42, R42, 0.25 ;  /* 0x3e8000002a2a1820 */ /* 0x000fe20000400000 */
[----:B------:R-:W-:Y:S02]  /*3d30*/  IADD3 R92, R53, -0x3f3504f3, RZ ;  /* 0xc0cafb0d355c7810 */ /* 0x000fe40007ffe0ff */
[----:B------:R-:W-:-:S02]  /*3d40*/  FSEL R32, R32, R67, !P2 ;  /* 0x0000004320207208 */ /* 0x000fc40005000000 */
[----:B------:R-:W-:Y:S02]  /*3d50*/  LOP3.LUT R92, R92, 0xff800000, RZ, 0xc0, !PT ;  /* 0xff8000005c5c7812 */ /* 0x000fe400078ec0ff */
[----:B------:R-:W-:Y:S02]  /*3d60*/  IADD3 R35, R32, -0x3f3504f3, RZ ;  /* 0xc0cafb0d20237810 */ /* 0x000fe40007ffe0ff */
[----:B------:R-:W-:Y:S01]  /*3d70*/  FSEL R34, RZ, -23, P2 ;  /* 0xc1b80000ff227808 */ /* 0x000fe20001000000 */
[----:B------:R-:W-:Y:S01]  /*3d80*/  @!P3 FMUL R42, R42, 16777216 ;  /* 0x4b8000002a2ab820 */ /* 0x000fe20000400000 */
[----:B------:R-:W-:Y:S01]  /*3d90*/  FSETP.GT.AND P2, PT, |R67|, 8.50705917302346158658e+37, PT ;  /* 0x7e8000004300780b */ /* 0x000fe20003f44200 */
[----:B------:R-:W0:Y:S01]  /*3da0*/  I2F R26, R92 ;  /* 0x0000005c001a7306 */ /* 0x000e220000201400 */
[----:B------:R-:W-:Y:S01]  /*3db0*/  LOP3.LUT R35, R35, 0xff800000, RZ, 0xc0, !PT ;  /* 0xff80000023237812 */ /* 0x000fe200078ec0ff */
[----:B------:R-:W-:Y:S02]  /*3dc0*/  @P1 FMUL R44, R44, 0.25 ;  /* 0x3e8000002c2c1820 */ /* 0x000fe40000400000 */
[----:B------:R-:W-:-:S02]  /*3dd0*/  @P1 FMUL R46, R46, 0.25 ;  /* 0x3e8000002e2e1820 */ /* 0x000fc40000400000 */
[----:B------:R-:W-:Y:S02]  /*3de0*/  @P1 FMUL R48, R48, 0.25 ;  /* 0x3e80000030301820 */ /* 0x000fe40000400000 */
[----:B------:R-:W-:Y:S01]  /*3df0*/  @P1 FMUL R62, R62, 0.25 ;  /* 0x3e8000003e3e1820 */ /* 0x000fe20000400000 */
[----:B------:R-:W1:Y:S01]  /*3e00*/  MUFU.RCP R93, R42 ;  /* 0x0000002a005d7308 */ /* 0x000e620000001000 */
[----:B------:R-:W-:Y:S02]  /*3e10*/  @P1 FMUL R38, R38, 0.25 ;  /* 0x3e80000026261820 */ /* 0x000fe40000400000 */
[----:B------:R-:W-:Y:S02]  /*3e20*/  @P1 FMUL R66, R66, 0.25 ;  /* 0x3e80000042421820 */ /* 0x000fe40000400000 */
[----:B------:R-:W-:Y:S02]  /*3e30*/  @P1 FMUL R71, R71, 0.25 ;  /* 0x3e80000047471820 */ /* 0x000fe40000400000 */
[----:B------:R-:W-:-:S02]  /*3e40*/  @P1 FMUL R70, R70, 0.25 ;  /* 0x3e80000046461820 */ /* 0x000fc40000400000 */
[----:B------:R-:W-:Y:S02]  /*3e50*/  @P1 FMUL R75, R75, 0.25 ;  /* 0x3e8000004b4b1820 */ /* 0x000fe40000400000 */
[----:B------:R-:W-:Y:S02]  /*3e60*/  @P1 FMUL R74, R74, 0.25 ;  /* 0x3e8000004a4a1820 */ /* 0x000fe40000400000 */
        /* <DEDUP_REMOVED lines=21> */
[----:B------:R-:W-:Y:S01]  /*3fc0*/  @P1 FMUL R6, R6, 0.25 ;  /* 0x3e80000006061820 */ /* 0x000fe20000400000 */
[C---:B------:R-:W-:Y:S01]  /*3fd0*/  FSETP.GEU.AND P1, PT, |R67|.reuse, 1.175494350822287508e-38, PT ;  /* 0x008000004300780b */ /* 0x040fe20003f2e200 */
[----:B------:R-:W2:Y:S01]  /*3fe0*/  I2F R27, R35 ;  /* 0x00000023001b7306 */ /* 0x000ea20000201400 */
[----:B------:R-:W-:-:S02]  /*3ff0*/  @P2 FMUL R67, R67, 0.25 ;  /* 0x3e80000043432820 */ /* 0x000fc40000400000 */
[----:B------:R-:W-:Y:S02]  /*4000*/  @!P3 FMUL R66, R66, 16777216 ;  /* 0x4b8000004242b820 */ /* 0x000fe40000400000 */
[----:B------:R-:W-:Y:S02]  /*4010*/  @!P3 FMUL R14, R14, 16777216 ;  /* 0x4b8000000e0eb820 */ /* 0x000fe40000400000 */
[----:B0-----:R-:W-:Y:S02]  /*4020*/  FFMA.FTZ R33, R26, 1.1920928955078125e-07, R33 ;  /* 0x340000001a217823 */ /* 0x001fe40000010021 */
[----:B-1----:R-:W-:-:S03]  /*4030*/  FMUL R26, R93, R66 ;  /* 0x000000425d1a7220 */ /* 0x002fc60000400000 */
[----:B------:R-:W-:Y:S02]  /*4040*/  @!P1 FMUL R67, R67, 16777216 ;  /* 0x4b80000043439820 */ /* 0x000fe40000400000 */
[----:B------:R-:W-:Y:S02]  /*4050*/  @!P3 FMUL R46, R46, 16777216 ;  /* 0x4b8000002e2eb820 */ /* 0x000fe40000400000 */
[----:B------:R-:W-:Y:S02]  /*4060*/  FMUL R66, R93, R14 ;  /* 0x0000000e5d427220 */ /* 0x000fe40000400000 */
[----:B------:R-:W-:Y:S01]  /*4070*/  @!P3 FMUL R75, R75, 16777216 ;  /* 0x4b8000004b4bb820 */ /* 0x000fe20000400000 */
[----:B------:R0:W1:Y:S01]  /*4080*/  MUFU.RCP R14, R67 ;  /* 0x00000043000e7308 */ /* 0x0000620000001000 */
[----:B--2---:R-:W-:Y:S02]  /*4090*/  FFMA.FTZ R34, R27, 1.1920928955078125e-07, R34 ;  /* 0x340000001b227823 */ /* 0x004fe40000010022 */
[----:B------:R-:W-:-:S02]  /*40a0*/  @!P3 FMUL R31, R31, 16777216 ;  /* 0x4b8000001f1fb820 */ /* 0x000fc40000400000 */
[----:B------:R-:W-:Y:S02]  /*40b0*/  IMAD.IADD R35, R32, 0x1, -R35 ;  /* 0x0000000120237824 */ /* 0x000fe400078e0a23 */
[----:B------:R-:W-:Y:S02]  /*40c0*/  @!P3 FMUL R30, R30, 16777216 ;  /* 0x4b8000001e1eb820 */ /* 0x000fe40000400000 */
[----:B------:R-:W-:Y:S02]  /*40d0*/  FMUL R27, R93, R46 ;  /* 0x0000002e5d1b7220 */ /* 0x000fe40000400000 */
[----:B------:R-:W-:Y:S02]  /*40e0*/  @!P3 FMUL R23, R23, 16777216 ;  /* 0x4b8000001717b820 */ /* 0x000fe40000400000 */
[----:B------:R-:W-:Y:S01]  /*40f0*/  FMUL R46, R93, R75 ;  /* 0x0000004b5d2e7220 */ /* 0x000fe20000400000 */
[----:B------:R-:W-:Y:S01]  /*4100*/  MOV R75, 0x3dc6b27f ;  /* 0x3dc6b27f004b7802 */ /* 0x000fe20000000f00 */
[----:B------:R-:W-:-:S02]  /*4110*/  @!P3 FMUL R18, R18, 16777216 ;  /* 0x4b8000001212b820 */ /* 0x000fc40000400000 */
[----:B------:R-:W-:Y:S02]  /*4120*/  @!P3 FMUL R71, R71, 16777216 ;  /* 0x4b8000004747b820 */ /* 0x000fe40000400000 */
[----:B------:R-:W-:Y:S02]  /*4130*/  FMUL R58, R93, R31 ;  /* 0x0000001f5d3a7220 */ /* 0x000fe40000400000 */
[----:B0-----:R-:W-:Y:S02]  /*4140*/  FADD R67, R35, -1 ;  /* 0xbf80000023437421 */ /* 0x001fe40000000000 */
[----:B------:R-:W-:Y:S02]  /*4150*/  @!P3 FMUL R6, R6, 16777216 ;  /* 0x4b8000000606b820 */ /* 0x000fe40000400000 */
[C---:B------:R-:W-:Y:S02]  /*4160*/  FMUL R31, R93.reuse, R30 ;  /* 0x0000001e5d1f7220 */ /* 0x040fe40000400000 */
[----:B------:R-:W-:-:S02]  /*4170*/  FMUL R30, R93, R23 ;  /* 0x000000175d1e7220 */ /* 0x000fc40000400000 */
[----:B------:R-:W-:Y:S02]  /*4180*/  @P2 FMUL R21, R21, 0.25 ;  /* 0x3e80000015152820 */ /* 0x000fe40000400000 */
[C---:B------:R-:W-:Y:S02]  /*4190*/  FMUL R23, R93.reuse, R18 ;  /* 0x000000125d177220 */ /* 0x040fe40000400000 */
[----:B------:R-:W-:Y:S02]  /*41a0*/  @P2 FMUL R20, R20, 0.25 ;  /* 0x3e80000014142820 */ /* 0x000fe40000400000 */
[----:B------:R-:W-:Y:S02]  /*41b0*/  FMUL R41, R93, R71 ;  /* 0x000000475d297220 */ /* 0x000fe40000400000 */
[----:B------:R-:W-:Y:S02]  /*41c0*/  @P2 FMUL R16, R16, 0.25 ;  /* 0x3e80000010102820 */ /* 0x000fe40000400000 */
[----:B------:R-:W-:-:S02]  /*41d0*/  FFMA.FTZ R18, R67, R75, -0.16845393180847167969 ;  /* 0xbe2c7f3043127423 */ /* 0x000fc4000001004b */
[----:B------:R-:W-:Y:S02]  /*41e0*/  @!P3 FMUL R82, R82, 16777216 ;  /* 0x4b8000005252b820 */ /* 0x000fe40000400000 */
[----:B------:R-:W-:Y:S02]  /*41f0*/  FMUL R71, R93, R6 ;  /* 0x000000065d477220 */ /* 0x000fe40000400000 */
[----:B------:R-:W-:Y:S02]  /*4200*/  @P2 FMUL R9, R9, 0.25 ;  /* 0x3e80000009092820 */ /* 0x000fe40000400000 */
[----:B------:R-:W-:Y:S02]  /*4210*/  @!P1 FMUL R21, R21, 16777216 ;  /* 0x4b80000015159820 */ /* 0x000fe40000400000 */
[----:B------:R-:W-:Y:S02]  /*4220*/  IMAD.IADD R6, R53, 0x1, -R92 ;  /* 0x0000000135067824 */ /* 0x000fe400078e0a5c */
[----:B------:R-:W-:-:S02]  /*4230*/  @!P1 FMUL R20, R20, 16777216 ;  /* 0x4b80000014149820 */ /* 0x000fc40000400000 */
[----:B------:R-:W-:Y:S02]  /*4240*/  @!P1 FMUL R16, R16, 16777216 ;  /* 0x4b80000010109820 */ /* 0x000fe40000400000 */
[----:B------:R-:W-:Y:S02]  /*4250*/  FFMA.FTZ R18, R67, R18, 0.1716887056827545166 ;  /* 0x3e2fcf2a43127423 */ /* 0x000fe40000010012 */
[----:B------:R-:W-:Y:S02]  /*4260*/  FMUL R52, R93, R82 ;  /* 0x000000525d347220 */ /* 0x000fe40000400000 */
[----:B------:R-:W-:Y:S02]  /*4270*/  @!P1 FMUL R9, R9, 16777216 ;  /* 0x4b80000009099820 */ /* 0x000fe40000400000 */
[----:B------:R-:W-:Y:S02]  /*4280*/  FADD R6, R6, -1 ;  /* 0xbf80000006067421 */ /* 0x000fe40000000000 */
[----:B-1----:R-:W-:-:S02]  /*4290*/  FMUL R82, R14, R21 ;  /* 0x000000150e527220 */ /* 0x002fc40000400000 */
[C---:B------:R-:W-:Y:S02]  /*42a0*/  FMUL R21, R14.reuse, R20 ;  /* 0x000000140e157220 */ /* 0x040fe40000400000 */
[C---:B------:R-:W-:Y:S02]  /*42b0*/  FFMA.FTZ R18, R67.reuse, R18, -0.17900948226451873779 ;  /* 0xbe374e4343127423 */ /* 0x040fe40000010012 */
[C---:B------:R-:W-:Y:S02]  /*42c0*/  FMUL R20, R14.reuse, R16 ;  /* 0x000000100e147220 */ /* 0x040fe40000400000 */
[----:B------:R-:W-:Y:S02]  /*42d0*/  FMUL R16, R14, R9 ;  /* 0x000000090e107220 */ /* 0x000fe40000400000 */
[----:B------:R-:W-:Y:S02]  /*42e0*/  FFMA.FTZ R9, R6, R75, -0.16845393180847167969 ;  /* 0xbe2c7f3006097423 */ /* 0x000fe4000001004b */
[----:B------:R-:W-:-:S02]  /*42f0*/  FFMA.FTZ R18, R67, R18, 0.20512372255325317383 ;  /* 0x3e520bf443127423 */ /* 0x000fc40000010012 */
[----:B------:R-:W-:Y:S02]  /*4300*/  FFMA.FTZ R9, R6, R9, 0.1716887056827545166 ;  /* 0x3e2fcf2a06097423 */ /* 0x000fe40000010009 */
[----:B------:R-:W-:Y:S02]  /*4310*/  @P2 FMUL R54, R54, 0.25 ;  /* 0x3e80000036362820 */ /* 0x000fe40000400000 */
[----:B------:R-:W-:Y:S02]  /*4320*/  FFMA.FTZ R18, R67, R18, -0.24046532809734344482 ;  /* 0xbe763c8b43127423 */ /* 0x000fe40000010012 */
[----:B------:R-:W-:Y:S02]  /*4330*/  @P2 FMUL R61, R61, 0.25 ;  /* 0x3e8000003d3d2820 */ /* 0x000fe40000400000 */
[----:B------:R-:W-:Y:S02]  /*4340*/  @P2 FMUL R29, R29, 0.25 ;  /* 0x3e8000001d1d2820 */ /* 0x000fe40000400000 */
[----:B------:R-:W-:-:S02]  /*4350*/  @!P3 FMUL R70, R70, 16777216 ;  /* 0x4b8000004646b820 */ /* 0x000fc40000400000 */
[----:B------:R-:W-:Y:S02]  /*4360*/  @P2 FMUL R64, R64, 0.25 ;  /* 0x3e80000040402820 */ /* 0x000fe40000400000 */
[----:B------:R-:W-:Y:S02]  /*4370*/  @P2 FMUL R8, R8, 0.25 ;  /* 0x3e80000008082820 */ /* 0x000fe40000400000 */
[----:B------:R-:W-:Y:S02]  /*4380*/  @P2 FMUL R36, R36, 0.25 ;  /* 0x3e80000024242820 */ /* 0x000fe40000400000 */
[----:B------:R-:W-:Y:S02]  /*4390*/  FFMA.FTZ R9, R6, R9, -0.17900948226451873779 ;  /* 0xbe374e4306097423 */ /* 0x000fe40000010009 */
[----:B------:R-:W-:Y:S02]  /*43a0*/  @!P3 FMUL R48, R48, 16777216 ;  /* 0x4b8000003030b820 */ /* 0x000fe40000400000 */
[----:B------:R-:W-:-:S02]  /*43b0*/  @!P3 FMUL R7, R7, 16777216 ;  /* 0x4b8000000707b820 */ /* 0x000fc40000400000 */
[----:B------:R-:W-:Y:S02]  /*43c0*/  @P2 FMUL R69, R69, 0.25 ;  /* 0x3e80000045452820 */ /* 0x000fe40000400000 */
[----:B------:R-:W-:Y:S02]  /*43d0*/  @!P3 FMUL R78, R78, 16777216 ;  /* 0x4b8000004e4eb820 */ /* 0x000fe40000400000 */
[----:B------:R-:W-:Y:S02]  /*43e0*/  @P2 FMUL R84, R84, 0.25 ;  /* 0x3e80000054542820 */ /* 0x000fe40000400000 */
[----:B------:R-:W-:Y:S02]  /*43f0*/  @!P1 FMUL R54, R54, 16777216 ;  /* 0x4b80000036369820 */ /* 0x000fe40000400000 */
[----:B------:R-:W-:Y:S02]  /*4400*/  FFMA.FTZ R18, R67, R18, 0.28857114911079406738 ;  /* 0x3e93bf9943127423 */ /* 0x000fe40000010012 */
[----:B------:R-:W-:-:S02]  /*4410*/  @P2 FMUL R13, R13, 0.25 ;  /* 0x3e8000000d0d2820 */ /* 0x000fc40000400000 */
[----:B------:R-:W-:Y:S02]  /*4420*/  @!P1 FMUL R61, R61, 16777216 ;  /* 0x4b8000003d3d9820 */ /* 0x000fe40000400000 */
[----:B------:R-:W-:Y:S02]  /*4430*/  @!P1 FMUL R29, R29, 16777216 ;  /* 0x4b8000001d1d9820 */ /* 0x000fe40000400000 */
[----:B------:R-:W-:Y:S02]  /*4440*/  FMUL R43, R93, R70 ;  /* 0x000000465d2b7220 */ /* 0x000fe40000400000 */
[----:B------:R-:W-:Y:S02]  /*4450*/  @P2 FMUL R12, R12, 0.25 ;  /* 0x3e8000000c0c2820 */ /* 0x000fe40000400000 */
[----:B------:R-:W-:Y:S02]  /*4460*/  @!P1 FMUL R64, R64, 16777216 ;  /* 0x4b80000040409820 */ /* 0x000fe40000400000 */
[----:B------:R-:W-:-:S02]  /*4470*/  @!P1 FMUL R8, R8, 16777216 ;  /* 0x4b80000008089820 */ /* 0x000fc40000400000 */
[----:B------:R-:W-:Y:S02]  /*4480*/  @!P1 FMUL R36, R36, 16777216 ;  /* 0x4b80000024249820 */ /* 0x000fe40000400000 */
[----:B------:R-:W-:Y:S02]  /*4490*/  FFMA.FTZ R9, R6, R9, 0.20512372255325317383 ;  /* 0x3e520bf406097423 */ /* 0x000fe40000010009 */
[C---:B------:R-:W-:Y:S02]  /*44a0*/  FMUL R42, R93.reuse, R48 ;  /* 0x000000305d2a7220 */ /* 0x040fe40000400000 */
[----:B------:R-:W-:Y:S02]  /*44b0*/  FMUL R70, R93, R7 ;  /* 0x000000075d467220 */ /* 0x000fe40000400000 */
[----:B------:R-:W-:Y:S02]  /*44c0*/  @!P1 FMUL R69, R69, 16777216 ;  /* 0x4b80000045459820 */ /* 0x000fe40000400000 */
[----:B------:R-:W-:-:S02]  /*44d0*/  FMUL R48, R93, R78 ;  /* 0x0000004e5d307220 */ /* 0x000fc40000400000 */
[----:B------:R-:W-:Y:S02]  /*44e0*/  @!P1 FMUL R84, R84, 16777216 ;  /* 0x4b80000054549820 */ /* 0x000fe40000400000 */
[C---:B------:R-:W-:Y:S02]  /*44f0*/  FMUL R7, R14.reuse, R54 ;  /* 0x000000360e077220 */ /* 0x040fe40000400000 */
[----:B------:R-:W-:Y:S02]  /*4500*/  FFMA.FTZ R18, R67, R18, -0.36067417263984680176 ;  /* 0xbeb8aa4943127423 */ /* 0x000fe40000010012 */
[----:B------:R-:W-:Y:S02]  /*4510*/  @!P1 FMUL R13, R13, 16777216 ;  /* 0x4b8000000d0d9820 */ /* 0x000fe40000400000 */
[C---:B------:R-:W-:Y:S02]  /*4520*/  FMUL R54, R14.reuse, R61 ;  /* 0x0000003d0e367220 */ /* 0x040fe40000400000 */
[----:B------:R-:W-:-:S02]  /*4530*/  FMUL R78, R14, R29 ;  /* 0x0000001d0e4e7220 */ /* 0x000fc40000400000 */
[----:B------:R-:W-:Y:S02]  /*4540*/  @!P1 FMUL R12, R12, 16777216 ;  /* 0x4b8000000c0c9820 */ /* 0x000fe40000400000 */
[C---:B------:R-:W-:Y:S02]  /*4550*/  FMUL R61, R14.reuse, R64 ;  /* 0x000000400e3d7220 */ /* 0x040fe40000400000 */
[C---:B------:R-:W-:Y:S02]  /*4560*/  FMUL R8, R14.reuse, R8 ;  /* 0x000000080e087220 */ /* 0x040fe40000400000 */
[----:B------:R-:W-:Y:S02]  /*4570*/  FMUL R29, R14, R36 ;  /* 0x000000240e1d7220 */ /* 0x000fe40000400000 */
[----:B------:R-:W-:Y:S02]  /*4580*/  FFMA.FTZ R9, R6, R9, -0.24046532809734344482 ;  /* 0xbe763c8b06097423 */ /* 0x000fe40000010009 */
[----:B------:R-:W-:-:S02]  /*4590*/  FMUL R64, R14, R69 ;  /* 0x000000450e407220 */ /* 0x000fc40000400000 */
[C---:B------:R-:W-:Y:S02]  /*45a0*/  FMUL R69, R14.reuse, R84 ;  /* 0x000000540e457220 */ /* 0x040fe40000400000 */
[----:B------:R-:W-:Y:S02]  /*45b0*/  FFMA.FTZ R18, R67, R18, 0.48089820146560668945 ;  /* 0x3ef6384a43127423 */ /* 0x000fe40000010012 */
[C---:B------:R-:W-:Y:S02]  /*45c0*/  FMUL R84, R14.reuse, R13 ;  /* 0x0000000d0e547220 */ /* 0x040fe40000400000 */
[----:B------:R-:W-:Y:S02]  /*45d0*/  @P2 FMUL R5, R5, 0.25 ;  /* 0x3e80000005052820 */ /* 0x000fe40000400000 */
[----:B------:R-:W-:Y:S01]  /*45e0*/  FMUL R13, R14, R12 ;  /* 0x0000000c0e0d7220 */ /* 0x000fe20000400000 */
[----:B------:R-:W-:Y:S01]  /*45f0*/  F2FP.BF16.PACK_AB R12, R8, R29 ;  /* 0x0000001d080c723e */ /* 0x000fe200000010ff */
[----:B------:R-:W-:-:S02]  /*4600*/  FFMA.FTZ R9, R6, R9, 0.28857114911079406738 ;  /* 0x3e93bf9906097423 */ /* 0x000fc40000010009 */
[----:B------:R-:W-:Y:S02]  /*4610*/  @P2 FMUL R88, R88, 0.25 ;  /* 0x3e80000058582820 */ /* 0x000fe40000400000 */
[----:B------:R-:W-:Y:S02]  /*4620*/  @P2 FMUL R28, R28, 0.25 ;  /* 0x3e8000001c1c2820 */ /* 0x000fe40000400000 */
[----:B------:R-:W-:Y:S02]  /*4630*/  @P2 FMUL R24, R24, 0.25 ;  /* 0x3e80000018182820 */ /* 0x000fe40000400000 */
[----:B------:R-:W-:Y:S02]  /*4640*/  @!P3 FMUL R44, R44, 16777216 ;  /* 0x4b8000002c2cb820 */ /* 0x000fe40000400000 */
[----:B------:R-:W-:Y:S02]  /*4650*/  FFMA.FTZ R8, R67, R18, -0.72134751081466674805 ;  /* 0xbf38aa3b43087423 */ /* 0x000fe40000010012 */
[----:B------:R-:W-:-:S02]  /*4660*/  @!P3 FMUL R62, R62, 16777216 ;  /* 0x4b8000003e3eb820 */ /* 0x000fc40000400000 */
[----:B------:R-:W-:Y:S01]  /*4670*/  @P2 FMUL R63, R63, 0.25 ;  /* 0x3e8000003f3f2820 */ /* 0x000fe20000400000 */
[----:B------:R-:W-:Y:S01]  /*4680*/  LOP3.LUT R40, R39, R40, RZ, 0x3c, !PT ;  /* 0x0000002827287212 */ /* 0x000fe200078e3cff */
[----:B------:R-:W-:Y:S02]  /*4690*/  @!P3 FMUL R15, R15, 16777216 ;  /* 0x4b8000000f0fb820 */ /* 0x000fe40000400000 */
[----:B------:R-:W-:Y:S02]  /*46a0*/  @P2 FMUL R76, R76, 0.25 ;  /* 0x3e8000004c4c2820 */ /* 0x000fe40000400000 */
[----:B------:R-:W-:Y:S02]  /*46b0*/  @!P1 FMUL R5, R5, 16777216 ;  /* 0x4b80000005059820 */ /* 0x000fe40000400000 */
[----:B------:R-:W-:Y:S02]  /*46c0*/  FFMA.FTZ R9, R6, R9, -0.36067417263984680176 ;  /* 0xbeb8aa4906097423 */ /* 0x000fe40000010009 */
        /* <DEDUP_REMOVED lines=12> */
[----:B------:R-:W-:-:S02]  /*4790*/  @!P1 FMUL R88, R88, 16777216 ;  /* 0x4b80000058589820 */ /* 0x000fc40000400000 */
[----:B------:R-:W-:Y:S02]  /*47a0*/  @!P1 FMUL R28, R28, 16777216 ;  /* 0x4b8000001c1c9820 */ /* 0x000fe40000400000 */
[----:B------:R-:W-:Y:S02]  /*47b0*/  @!P1 FMUL R24, R24, 16777216 ;  /* 0x4b80000018189820 */ /* 0x000fe40000400000 */
[----:B------:R-:W-:Y:S02]  /*47c0*/  @!P3 FMUL R11, R11, 16777216 ;  /* 0x4b8000000b0bb820 */ /* 0x000fe40000400000 */
[----:B------:R-:W-:Y:S02]  /*47d0*/  FMUL R39, R93, R44 ;  /* 0x0000002c5d277220 */ /* 0x000fe40000400000 */
[----:B------:R-:W-:Y:S02]  /*47e0*/  FMUL R8, R67, R8 ;  /* 0x0000000843087220 */ /* 0x000fe40000400000 */
[----:B------:R-:W-:-:S02]  /*47f0*/  FMUL R44, R93, R62 ;  /* 0x0000003e5d2c7220 */ /* 0x000fc40000400000 */
[----:B------:R-:W-:Y:S02]  /*4800*/  @!P1 FMUL R63, R63, 16777216 ;  /* 0x4b8000003f3f9820 */ /* 0x000fe40000400000 */
[----:B------:R-:W-:Y:S02]  /*4810*/  @!P3 FMUL R74, R74, 16777216 ;  /* 0x4b8000004a4ab820 */ /* 0x000fe40000400000 */
[----:B------:R-:W-:Y:S02]  /*4820*/  @!P3 FMUL R19, R19, 16777216 ;  /* 0x4b8000001313b820 */ /* 0x000fe40000400000 */
[----:B------:R-:W-:Y:S02]  /*4830*/  FMUL R62, R93, R15 ;  /* 0x0000000f5d3e7220 */ /* 0x000fe40000400000 */
[----:B------:R-:W-:Y:S02]  /*4840*/  @!P1 FMUL R76, R76, 16777216 ;  /* 0x4b8000004c4c9820 */ /* 0x000fe40000400000 */
[----:B------:R-:W-:-:S02]  /*4850*/  FMUL R5, R14, R5 ;  /* 0x000000050e057220 */ /* 0x000fc40000400000 */
[----:B------:R-:W-:Y:S02]  /*4860*/  FFMA.FTZ R9, R6, R9, 0.48089820146560668945 ;  /* 0x3ef6384a06097423 */ /* 0x000fe40000010009 */
[----:B------:R-:W-:Y:S02]  /*4870*/  @!P1 FMUL R60, R60, 16777216 ;  /* 0x4b8000003c3c9820 */ /* 0x000fe40000400000 */
[----:B------:R-:W-:Y:S02]  /*4880*/  @!P1 FMUL R65, R65, 16777216 ;  /* 0x4b80000041419820 */ /* 0x000fe40000400000 */
[----:B------:R-:W-:Y:S02]  /*4890*/  @!P1 FMUL R68, R68, 16777216 ;  /* 0x4b80000044449820 */ /* 0x000fe40000400000 */
[----:B------:R-:W-:Y:S02]  /*48a0*/  @!P1 FMUL R73, R73, 16777216 ;  /* 0x4b80000049499820 */ /* 0x000fe40000400000 */
[----:B------:R-:W-:-:S02]  /*48b0*/  @!P1 FMUL R72, R72, 16777216 ;  /* 0x4b80000048489820 */ /* 0x000fc40000400000 */
[----:B------:R-:W-:Y:S02]  /*48c0*/  @!P1 FMUL R77, R77, 16777216 ;  /* 0x4b8000004d4d9820 */ /* 0x000fe40000400000 */
[----:B------:R-:W-:Y:S02]  /*48d0*/  @!P1 FMUL R81, R81, 16777216 ;  /* 0x4b80000051519820 */ /* 0x000fe40000400000 */
[----:B------:R-:W-:Y:S02]  /*48e0*/  @!P1 FMUL R80, R80, 16777216 ;  /* 0x4b80000050509820 */ /* 0x000fe40000400000 */
[----:B------:R-:W-:Y:S02]  /*48f0*/  @!P1 FMUL R85, R85, 16777216 ;  /* 0x4b80000055559820 */ /* 0x000fe40000400000 */
[----:B------:R-:W-:Y:S02]  /*4900*/  @!P1 FMUL R89, R89, 16777216 ;  /* 0x4b80000059599820 */ /* 0x000fe40000400000 */
[----:B------:R-:W-:-:S02]  /*4910*/  @!P1 FMUL R25, R25, 16777216 ;  /* 0x4b80000019199820 */ /* 0x000fc40000400000 */
[----:B------:R-:W-:Y:S02]  /*4920*/  @!P1 FMUL R17, R17, 16777216 ;  /* 0x4b80000011119820 */ /* 0x000fe40000400000 */
[C---:B------:R-:W-:Y:S02]  /*4930*/  FMUL R15, R14.reuse, R88 ;  /* 0x000000580e0f7220 */ /* 0x040fe40000400000 */
[C---:B------:R-:W-:Y:S02]  /*4940*/  FMUL R28, R14.reuse, R28 ;  /* 0x0000001c0e1c7220 */ /* 0x040fe40000400000 */
[----:B------:R-:W-:Y:S02]  /*4950*/  FMUL R24, R14, R24 ;  /* 0x000000180e187220 */ /* 0x000fe40000400000 */
[----:B------:R-:W-:Y:S02]  /*4960*/  FMUL R11, R93, R11 ;  /* 0x0000000b5d0b7220 */ /* 0x000fe40000400000 */
[----:B------:R-:W-:-:S02]  /*4970*/  FMUL R8, R67, R8 ;  /* 0x0000000843087220 */ /* 0x000fc40000400000 */
[----:B------:R-:W-:Y:S02]  /*4980*/  @!P3 FMUL R10, R10, 16777216 ;  /* 0x4b8000000a0ab820 */ /* 0x000fe40000400000 */
[----:B------:R-:W-:Y:S01]  /*4990*/  FMUL R35, R14, R63 ;  /* 0x0000003f0e237220 */ /* 0x000fe20000400000 */
[----:B------:R-:W-:Y:S01]  /*49a0*/  F2FP.BF16.PACK_AB R16, R16, R5 ;  /* 0x000000051010723e */ /* 0x000fe200000010ff */
[----:B------:R-:W-:Y:S02]  /*49b0*/  @!P3 FMUL R91, R91, 16777216 ;  /* 0x4b8000005b5bb820 */ /* 0x000fe40000400000 */
[----:B------:R-:W-:Y:S02]  /*49c0*/  @!P3 FMUL R90, R90, 16777216 ;  /* 0x4b8000005a5ab820 */ /* 0x000fe40000400000 */
[----:B------:R-:W-:Y:S02]  /*49d0*/  @!P3 FMUL R49, R49, 16777216 ;  /* 0x4b8000003131b820 */ /* 0x000fe40000400000 */
[----:B------:R-:W-:-:S02]  /*49e0*/  @!P3 FMUL R45, R45, 16777216 ;  /* 0x4b8000002d2db820 */ /* 0x000fc40000400000 */
[----:B------:R-:W-:Y:S02]  /*49f0*/  @!P3 FMUL R22, R22, 16777216 ;  /* 0x4b8000001616b820 */ /* 0x000fe40000400000 */
[C---:B------:R-:W-:Y:S02]  /*4a00*/  FMUL R47, R93.reuse, R74 ;  /* 0x0000004a5d2f7220 */ /* 0x040fe40000400000 */
[----:B------:R-:W-:Y:S02]  /*4a10*/  FMUL R59, R93, R19 ;  /* 0x000000135d3b7220 */ /* 0x000fe40000400000 */
[----:B------:R-:W-:Y:S02]  /*4a20*/  FMUL R63, R14, R76 ;  /* 0x0000004c0e3f7220 */ /* 0x000fe40000400000 */
[----:B------:R-:W-:Y:S01]  /*4a30*/  FFMA.FTZ R9, R6, R9, -0.72134751081466674805 ;  /* 0xbf38aa3b06097423 */ /* 0x000fe20000010009 */
[----:B------:R-:W-:Y:S01]  /*4a40*/  F2FP.BF16.PACK_AB R13, R20, R13 ;  /* 0x0000000d140d723e */ /* 0x000fe200000010ff */
[C---:B------:R-:W-:Y:S01]  /*4a50*/  FMUL R60, R14.reuse, R60 ;  /* 0x0000003c0e3c7220 */ /* 0x040fe20000400000 */
[----:B------:R-:W-:Y:S01]  /*4a60*/  F2FP.BF16.PACK_AB R15, R15, R28 ;  /* 0x0000001c0f0f723e */ /* 0x000fe200000010ff */
[----:B------:R-:W-:-:S02]  /*4a70*/  FMUL R65, R14, R65 ;  /* 0x000000410e417220 */ /* 0x000fc40000400000 */
[C---:B------:R-:W-:Y:S02]  /*4a80*/  FMUL R68, R14.reuse, R68 ;  /* 0x000000440e447220 */ /* 0x040fe40000400000 */
[C---:B------:R-:W-:Y:S02]  /*4a90*/  FMUL R73, R14.reuse, R73 ;  /* 0x000000490e497220 */ /* 0x040fe40000400000 */
[C---:B------:R-:W-:Y:S02]  /*4aa0*/  FMUL R72, R14.reuse, R72 ;  /* 0x000000480e487220 */ /* 0x040fe40000400000 */
[C---:B------:R-:W-:Y:S02]  /*4ab0*/  FMUL R74, R14.reuse, R77 ;  /* 0x0000004d0e4a7220 */ /* 0x040fe40000400000 */
[C---:B------:R-:W-:Y:S02]  /*4ac0*/  FMUL R81, R14.reuse, R81 ;  /* 0x000000510e517220 */ /* 0x040fe40000400000 */
[----:B------:R-:W-:-:S02]  /*4ad0*/  FMUL R80, R14, R80 ;  /* 0x000000500e507220 */ /* 0x000fc40000400000 */
[C---:B------:R-:W-:Y:S02]  /*4ae0*/  FMUL R76, R14.reuse, R85 ;  /* 0x000000550e4c7220 */ /* 0x040fe40000400000 */
[C---:B------:R-:W-:Y:S02]  /*4af0*/  FMUL R19, R14.reuse, R89 ;  /* 0x000000590e137220 */ /* 0x040fe40000400000 */
[C---:B------:R-:W-:Y:S02]  /*4b00*/  FMUL R25, R14.reuse, R25 ;  /* 0x000000190e197220 */ /* 0x040fe40000400000 */
[----:B------:R-:W-:Y:S01]  /*4b10*/  FMUL R17, R14, R17 ;  /* 0x000000110e117220 */ /* 0x000fe20000400000 */
[----:B------:R-:W-:Y:S01]  /*4b20*/  F2FP.BF16.PACK_AB R14, R24, R21 ;  /* 0x00000015180e723e */ /* 0x000fe200000010ff */
[----:B------:R-:W-:Y:S01]  /*4b30*/  BAR.SYNC.DEFER_BLOCKING 0x0 ;  /* 0x0000000000007b1d */ /* 0x000fe20000010000 */
[----:B------:R-:W-:Y:S01]  /*4b40*/  FFMA.FTZ R5, R67, 1.4426950216293334961, R8 ;  /* 0x3fb8aa3b43057823 */ /* 0x000fe20000010008 */
[----:B------:R-:W-:Y:S01]  /*4b50*/  F2FP.BF16.PACK_AB R8, R11, R70 ;  /* 0x000000460b08723e */ /* 0x000fe200000010ff */
[----:B------:R-:W-:-:S02]  /*4b60*/  FMUL R10, R93, R10 ;  /* 0x0000000a5d0a7220 */ /* 0x000fc40000400000 */
[C---:B------:R-:W-:Y:S02]  /*4b70*/  FMUL R57, R93.reuse, R91 ;  /* 0x0000005b5d397220 */ /* 0x040fe40000400000 */
[C---:B------:R-:W-:Y:S02]  /*4b80*/  FMUL R90, R93.reuse, R90 ;  /* 0x0000005a5d5a7220 */ /* 0x040fe40000400000 */
[C---:B------:R-:W-:Y:S02]  /*4b90*/  FMUL R49, R93.reuse, R49 ;  /* 0x000000315d317220 */ /* 0x040fe40000400000 */
[C---:B------:R-:W-:Y:S02]  /*4ba0*/  FMUL R45, R93.reuse, R45 ;  /* 0x0000002d5d2d7220 */ /* 0x040fe40000400000 */
[----:B------:R-:W-:Y:S02]  /*4bb0*/  FMUL R22, R93, R22 ;  /* 0x000000165d167220 */ /* 0x000fe40000400000 */
[----:B------:R-:W-:Y:S01]  /*4bc0*/  FMUL R11, R6, R9 ;  /* 0x00000009060b7220 */ /* 0x000fe20000400000 */
[----:B------:R-:W-:-:S02]  /*4bd0*/  F2FP.BF16.PACK_AB R20, R10, R71 ;  /* 0x000000470a14723e */ /* 0x000fc400000010ff */
[----:B------:R-:W-:Y:S02]  /*4be0*/  F2FP.BF16.PACK_AB R21, R23, R66 ;  /* 0x000000421715723e */ /* 0x000fe400000010ff */
[----:B------:R-:W-:Y:S02]  /*4bf0*/  F2FP.BF16.PACK_AB R17, R17, R84 ;  /* 0x000000541111723e */ /* 0x000fe400000010ff */
[----:B------:R-:W-:Y:S01]  /*4c00*/  F2FP.BF16.PACK_AB R18, R25, R82 ;  /* 0x000000521912723e */ /* 0x000fe200000010ff */
[----:B------:R0:W-:Y:S01]  /*4c10*/  STS.128 [R40], R12 ;  /* 0x0000000c28007388 */ /* 0x0001e20000000c00 */
[----:B------:R-:W-:Y:S02]  /*4c20*/  F2FP.BF16.PACK_AB R19, R19, R78 ;  /* 0x0000004e1313723e */ /* 0x000fe400000010ff */
[----:B------:R-:W-:Y:S02]  /*4c30*/  F2FP.BF16.PACK_AB R22, R45, R22 ;  /* 0x000000162d16723e */ /* 0x000fe400000010ff */
[----:B------:R-:W-:-:S02]  /*4c40*/  F2FP.BF16.PACK_AB R23, R90, R31 ;  /* 0x0000001f5a17723e */ /* 0x000fc400000010ff */
[----:B------:R-:W-:Y:S02]  /*4c50*/  F2FP.BF16.PACK_AB R9, R59, R62 ;  /* 0x0000003e3b09723e */ /* 0x000fe400000010ff */
[----:B------:R-:W-:Y:S01]  /*4c60*/  F2FP.BF16.PACK_AB R10, R49, R30 ;  /* 0x0000001e310a723e */ /* 0x000fe200000010ff */
[----:B------:R-:W-:Y:S01]  /*4c70*/  STS.128 [R40+0x1000], R16 ;  /* 0x0010001028007388 */ /* 0x000fe20000000c00 */
[----:B0-----:R-:W-:Y:S01]  /*4c80*/  FMUL R13, R6, R11 ;  /* 0x0000000b060d7220 */ /* 0x001fe20000400000 */
[----:B------:R-:W-:Y:S02]  /*4c90*/  F2FP.BF16.PACK_AB R11, R57, R58 ;  /* 0x0000003a390b723e */ /* 0x000fe400000010ff */
[----:B------:R-:W-:Y:S04]  /*4ca0*/  STS.128 [R40+0x80], R20 ;  /* 0x0000801428007388 */ /* 0x000fe80000000c00 */
[----:B------:R-:W-:Y:S04]  /*4cb0*/  STS.128 [R40+0x1080], R8 ;  /* 0x0010800828007388 */ /* 0x000fe80000000c00 */
[----:B------:R-:W-:Y:S01]  /*4cc0*/  BAR.SYNC.DEFER_BLOCKING 0x0 ;  /* 0x0000000000007b1d */ /* 0x000fe20000010000 */
[----:B------:R-:W-:Y:S01]  /*4cd0*/  @!P3 FMUL R38, R38, 16777216 ;  /* 0x4b8000002626b820 */ /* 0x000fe20000400000 */
[----:B------:R-:W-:Y:S01]  /*4ce0*/  ISETP.GE.U32.AND P2, PT, R32, 0x7f800000, PT ;  /* 0x7f8000002000780c */ /* 0x000fe20003f46070 */
[----:B------:R-:W-:-:S02]  /*4cf0*/  @!P3 FMUL R79, R79, 16777216 ;  /* 0x4b8000004f4fb820 */ /* 0x000fc40000400000 */
[----:B------:R-:W-:Y:S02]  /*4d00*/  @!P3 FMUL R83, R83, 16777216 ;  /* 0x4b8000005353b820 */ /* 0x000fe40000400000 */
[----:B------:R-:W-:Y:S02]  /*4d10*/  @!P3 FMUL R87, R87, 16777216 ;  /* 0x4b8000005757b820 */ /* 0x000fe40000400000 */
[----:B------:R-:W-:Y:S01]  /*4d20*/  @!P3 FMUL R86, R86, 16777216 ;  /* 0x4b8000005656b820 */ /* 0x000fe20000400000 */
[----:B------:R-:W-:Y:S01]  /*4d30*/  ISETP.GE.U32.AND P3, PT, R53, 0x7f800000, PT ;  /* 0x7f8000003500780c */ /* 0x000fe20003f66070 */
[----:B------:R-:W-:Y:S01]  /*4d40*/  FFMA.FTZ R6, R6, 1.4426950216293334961, R13 ;  /* 0x3fb8aa3b06067823 */ /* 0x000fe2000001000d */
[C---:B------:R-:W-:Y:S02]  /*4d50*/  LOP3.LUT R62, R56.reuse, 0x20, RZ, 0x3c, !PT ;  /* 0x00000020383e7812 */ /* 0x040fe400078e3cff */
[----:B------:R-:W-:Y:S02]  /*4d60*/  LOP3.LUT R49, R56, 0x40, RZ, 0x3c, !PT ;  /* 0x0000004038317812 */ /* 0x000fe400078e3cff */
[----:B------:R-:W-:-:S02]  /*4d70*/  @P2 MOV R13, 0x7f800000 ;  /* 0x7f800000000d2802 */ /* 0x000fc40000000f00 */
[----:B------:R-:W-:Y:S01]  /*4d80*/  LOP3.LUT R45, R56, 0x60, RZ, 0x3c, !PT ;  /* 0x00000060382d7812 */ /* 0x000fe200078e3cff */
[----:B------:R-:W-:-:S04]  /*4d90*/  FADD R5, R34, R5 ;  /* 0x0000000522057221 */ /* 0x000fc80000000000 */
[----:B------:R-:W-:Y:S01]  /*4da0*/  @P3 IMAD.MOV.U32 R12, RZ, RZ, 0x7f800000 ;  /* 0x7f800000ff0c3424 */ /* 0x000fe200078e00ff */
[----:B------:R-:W0:Y:S01]  /*4db0*/  LDS.128 R16, [R56] ;  /* 0x0000000038107984 */ /* 0x000e220000000c00 */
[----:B------:R-:W-:Y:S02]  /*4dc0*/  FADD R6, R33, R6 ;  /* 0x0000000621067221 */ /* 0x000fe40000000000 */
[----:B------:R-:W-:Y:S01]  /*4dd0*/  @P2 FFMA.FTZ R5, R32, R13, +INF ;  /* 0x7f80000020052423 */ /* 0x000fe2000001000d */
[----:B------:R-:W1:Y:S01]  /*4de0*/  LDS.128 R8, [R62] ;  /* 0x000000003e087984 */ /* 0x000e620000000c00 */
[----:B------:R-:W-:-:S03]  /*4df0*/  @P3 FFMA.FTZ R6, R53, R12, +INF ;  /* 0x7f80000035063423 */ /* 0x000fc6000001000c */
[----:B------:R-:W2:Y:S04]  /*4e00*/  LDS.128 R20, [R49] ;  /* 0x0000000031147984 */ /* 0x000ea80000000c00 */
[----:B------:R-:W3:Y:S01]  /*4e10*/  LDS.128 R12, [R45] ;  /* 0x000000002d0c7984 */ /* 0x000ee20000000c00 */
[----:B------:R-:W-:Y:S02]  /*4e20*/  SGXT.U32 R94, R94, 0x1 ;  /* 0x000000015e5e781a */ /* 0x000fe40000000000 */
[----:B------:R-:W-:Y:S01]  /*4e30*/  F2FP.BF16.PACK_AB R31, R7, R60 ;  /* 0x0000003c071f723e */ /* 0x000fe200000010ff */
[----:B------:R-:W-:Y:S01]  /*4e40*/  IMAD.MOV.U32 R7, RZ, RZ, c[0x0][0x1c8] ;  /* 0x00007200ff077624 */ /* 0x000fe200078e00ff */
[----:B------:R-:W-:Y:S01]  /*4e50*/  FSETP.NEU.AND P2, PT, R53, RZ, PT ;  /* 0x000000ff3500720b */ /* 0x000fe20003f4d000 */
[----:B------:R-:W-:Y:S01]  /*4e60*/  IMAD R53, R94, c[0x0][0x1c8], RZ ;  /* 0x000072005e357a24 */ /* 0x000fe200078e02ff */
[----:B------:R-:W-:Y:S01]  /*4e70*/  FSETP.NEU.AND P1, PT, R32, RZ, PT ;  /* 0x000000ff2000720b */ /* 0x000fe20003f2d000 */
[----:B------:R-:W-:Y:S01]  /*4e80*/  IMAD.HI R4, R4, 0x2, RZ ;  /* 0x0000000204047827 */ /* 0x000fe200078e02ff */
[----:B------:R-:W-:-:S02]  /*4e90*/  F2FP.BF16.PACK_AB R32, R81, R76 ;  /* 0x0000004c5120723e */ /* 0x000fc400000010ff */
[----:B------:R-:W-:Y:S02]  /*4ea0*/  F2FP.BF16.PACK_AB R33, R73, R74 ;  /* 0x0000004a4921723e */ /* 0x000fe400000010ff */
[----:B------:R-:W-:Y:S02]  /*4eb0*/  F2FP.BF16.PACK_AB R34, R65, R64 ;  /* 0x000000404122723e */ /* 0x000fe400000010ff */
[----:B------:R-:W-:Y:S01]  /*4ec0*/  F2FP.BF16.PACK_AB R35, R35, R54 ;  /* 0x000000362323723e */ /* 0x000fe200000010ff */
[----:B------:R-:W-:Y:S01]  /*4ed0*/  BAR.SYNC.DEFER_BLOCKING 0x0 ;  /* 0x0000000000007b1d */ /* 0x000fe20000010000 */
[----:B------:R-:W-:Y:S02]  /*4ee0*/  F2FP.BF16.PACK_AB R25, R47, R48 ;  /* 0x000000302f19723e */ /* 0x000fe400000010ff */
[----:B------:R-:W-:Y:S01]  /*4ef0*/  LEA R47, R7, R53, 0x1 ;  /* 0x00000035072f7211 */ /* 0x000fe200078e08ff */
[----:B------:R-:W-:Y:S01]  /*4f00*/  FMUL R38, R93, R38 ;  /* 0x000000265d267220 */ /* 0x000fe20000400000 */
[----:B------:R-:W-:Y:S01]  /*4f10*/  IADD3.X R4, R37, c[0x0][0x17c], R4, P4, P5 ;  /* 0x00005f0025047a10 */ /* 0x000fe200027ea404 */
[C---:B------:R-:W-:Y:S01]  /*4f20*/  FMUL R37, R93.reuse, R79 ;  /* 0x0000004f5d257220 */ /* 0x040fe20000400000 */
[----:B------:R-:W-:Y:S01]  /*4f30*/  F2FP.BF16.PACK_AB R28, R80, R69 ;  /* 0x00000045501c723e */ /* 0x000fe200000010ff */
[C---:B------:R-:W-:Y:S01]  /*4f40*/  FMUL R50, R93.reuse, R83 ;  /* 0x000000535d327220 */ /* 0x040fe20000400000 */
[----:B------:R-:W-:Y:S01]  /*4f50*/  F2FP.BF16.PACK_AB R29, R72, R63 ;  /* 0x0000003f481d723e */ /* 0x000fe200000010ff */
[----:B------:R-:W-:Y:S01]  /*4f60*/  FMUL R51, R93, R87 ;  /* 0x000000575d337220 */ /* 0x000fe20000400000 */
[----:B------:R-:W-:Y:S01]  /*4f70*/  F2FP.BF16.PACK_AB R30, R61, R68 ;  /* 0x000000443d1e723e */ /* 0x000fe200000010ff */
[----:B------:R-:W-:Y:S01]  /*4f80*/  FMUL R55, R93, R86 ;  /* 0x000000565d377220 */ /* 0x000fe20000400000 */
[----:B------:R-:W-:-:S02]  /*4f90*/  F2FP.BF16.PACK_AB R37, R46, R37 ;  /* 0x000000252e25723e */ /* 0x000fc400000010ff */
[----:B------:R-:W-:Y:S02]  /*4fa0*/  F2FP.BF16.PACK_AB R36, R50, R51 ;  /* 0x000000333224723e */ /* 0x000fe400000010ff */
[----:B------:R-:W-:Y:S01]  /*4fb0*/  F2FP.BF16.PACK_AB R24, R52, R55 ;  /* 0x000000373418723e */ /* 0x000fe200000010ff */
[----:B------:R4:W-:Y:S01]  /*4fc0*/  STS.128 [R40+0x1000], R32 ;  /* 0x0010002028007388 */ /* 0x0009e20000000c00 */
[----:B------:R-:W-:Y:S02]  /*4fd0*/  F2FP.BF16.PACK_AB R26, R26, R43 ;  /* 0x0000002b1a1a723e */ /* 0x000fe400000010ff */
[----:B------:R-:W-:Y:S01]  /*4fe0*/  F2FP.BF16.PACK_AB R27, R27, R44 ;  /* 0x0000002c1b1b723e */ /* 0x000fe200000010ff */
[----:B------:R5:W-:Y:S01]  /*4ff0*/  STS.128 [R40], R28 ;  /* 0x0000001c28007388 */ /* 0x000be20000000c00 */
[----:B------:R-:W-:Y:S02]  /*5000*/  F2FP.BF16.PACK_AB R38, R38, R41 ;  /* 0x000000292626723e */ /* 0x000fe400000010ff */
[----:B------:R-:W-:Y:S01]  /*5010*/  F2FP.BF16.PACK_AB R39, R39, R42 ;  /* 0x0000002a2727723e */ /* 0x000fe200000010ff */
[----:B----4-:R-:W-:-:S04]  /*5020*/  IMAD R33, R7, 0x2, R47 ;  /* 0x0000000207217824 */ /* 0x010fc800078e022f */
[----:B------:R-:W-:Y:S01]  /*5030*/  IMAD R35, R7, 0x2, R33 ;  /* 0x0000000207237824 */ /* 0x000fe200078e0221 */
[----:B-----5:R-:W-:Y:S01]  /*5040*/  LEA R28, P3, R53, R114, 0x1 ;  /* 0x00000072351c7211 */ /* 0x020fe200078608ff */
[----:B------:R4:W-:Y:S03]  /*5050*/  STS.128 [R40+0x80], R24 ;  /* 0x0000801828007388 */ /* 0x0009e60000000c00 */
[----:B------:R-:W-:Y:S01]  /*5060*/  LEA R41, R7, R35, 0x1 ;  /* 0x0000002307297211 */ /* 0x000fe200078e08ff */
[----:B------:R5:W-:Y:S01]  /*5070*/  STS.128 [R40+0x1080], R36 ;  /* 0x0010802428007388 */ /* 0x000be20000000c00 */
[----:B------:R-:W-:-:S03]  /*5080*/  LEA.HI.X.SX32 R29, R53, R4, 0x1, P3 ;  /* 0x00000004351d7211 */ /* 0x000fc600018f0eff */
[----:B------:R-:W-:Y:S01]  /*5090*/  BAR.SYNC.DEFER_BLOCKING 0x0 ;  /* 0x0000000000007b1d */ /* 0x000fe20000010000 */
[-C--:B------:R-:W-:Y:S01]  /*50a0*/  LEA R30, P4, R47, R114.reuse, 0x1 ;  /* 0x000000722f1e7211 */ /* 0x080fe200078808ff */
[----:B------:R-:W-:Y:S01]  /*50b0*/  IMAD R43, R7, 0x2, R41 ;  /* 0x00000002072b7824 */ /* 0x000fe200078e0229 */
[----:B------:R-:W-:Y:S02]  /*50c0*/  LEA R32, P3, R33, R114, 0x1 ;  /* 0x0000007221207211 */ /* 0x000fe400078608ff */
[-C--:B------:R-:W-:Y:S01]  /*50d0*/  LEA.HI.X.SX32 R31, R47, R4.reuse, 0x1, P4 ;  /* 0x000000042f1f7211 */ /* 0x080fe200020f0eff */
[----:B------:R-:W-:Y:S01]  /*50e0*/  IMAD R47, R7, 0x2, R43 ;  /* 0x00000002072f7824 */ /* 0x000fe200078e022b */
[----:B------:R-:W-:Y:S02]  /*50f0*/  LEA.HI.X.SX32 R33, R33, R4, 0x1, P3 ;  /* 0x0000000421217211 */ /* 0x000fe400018f0eff */
[----:B----4-:R-:W-:-:S04]  /*5100*/  LEA R24, P3, R35, R114, 0x1 ;  /* 0x0000007223187211 */ /* 0x010fc800078608ff */
[----:B------:R-:W-:Y:S02]  /*5110*/  LEA.HI.X.SX32 R25, R35, R4, 0x1, P3 ;  /* 0x0000000423197211 */ /* 0x000fe400018f0eff */
[----:B------:R-:W-:-:S05]  /*5120*/  LEA R35, R7, R47, 0x1 ;  /* 0x0000002f07237211 */ /* 0x000fca00078e08ff */
[----:B-----5:R-:W-:Y:S01]  /*5130*/  IMAD R37, R7, 0x2, R35 ;  /* 0x0000000207257824 */ /* 0x020fe200078e0223 */
[----:B------:R-:W-:-:S03]  /*5140*/  LEA R26, P3, R41, R114, 0x1 ;  /* 0x00000072291a7211 */ /* 0x000fc600078608ff */
[----:B------:R-:W-:Y:S01]  /*5150*/  IMAD R39, R7, 0x2, R37 ;  /* 0x0000000207277824 */ /* 0x000fe200078e0225 */
[----:B0-----:R0:W-:Y:S01]  /*5160*/  STG.E.U16 [R28.64], R16 ;  /* 0x000000101c007986 */ /* 0x0011e2000c101504 */
[----:B------:R-:W-:-:S03]  /*5170*/  LEA.HI.X.SX32 R27, R41, R4, 0x1, P3 ;  /* 0x00000004291b7211 */ /* 0x000fc600018f0eff */
[----:B------:R-:W-:Y:S01]  /*5180*/  LEA R41, R7, R39, 0x1 ;  /* 0x0000002707297211 */ /* 0x000fe200078e08ff */
[----:B-1----:R1:W-:Y:S04]  /*5190*/  STG.E.U16 [R30.64], R8 ;  /* 0x000000081e007986 */ /* 0x0023e8000c101504 */
[----:B------:R-:W4:Y:S01]  /*51a0*/  LDS.128 R56, [R56] ;  /* 0x0000000038387984 */ /* 0x000f220000000c00 */
[----:B0-----:R-:W-:-:S03]  /*51b0*/  LEA R28, P4, R43, R114, 0x1 ;  /* 0x000000722b1c7211 */ /* 0x001fc600078808ff */
[----:B--2---:R-:W-:Y:S01]  /*51c0*/  STG.E.U16 [R32.64], R20 ;  /* 0x0000001420007986 */ /* 0x004fe2000c101504 */
[----:B------:R-:W-:Y:S01]  /*51d0*/  LEA.HI.X.SX32 R29, R43, R4, 0x1, P4 ;  /* 0x000000042b1d7211 */ /* 0x000fe200020f0eff */
[C---:B------:R-:W-:Y:S02]  /*51e0*/  IMAD R43, R7.reuse, 0x2, R41 ;  /* 0x00000002072b7824 */ /* 0x040fe400078e0229 */
[----:B---3--:R0:W-:Y:S02]  /*51f0*/  STG.E.U16 [R24.64], R12 ;  /* 0x0000000c18007986 */ /* 0x0081e4000c101504 */
[----:B------:R-:W-:Y:S01]  /*5200*/  IMAD R51, R7, 0x2, R43 ;  /* 0x0000000207337824 */ /* 0x000fe200078e022b */
[----:B------:R-:W-:Y:S02]  /*5210*/  PRMT R16, R16, 0x7632, R16 ;  /* 0x0000763210107816 */ /* 0x000fe40000000010 */
[-C--:B-1----:R-:W-:Y:S02]  /*5220*/  LEA R30, P4, R35, R114.reuse, 0x1 ;  /* 0x00000072231e7211 */ /* 0x082fe400078808ff */
[----:B0-----:R-:W-:-:S04]  /*5230*/  LEA R24, P3, R47, R114, 0x1 ;  /* 0x000000722f187211 */ /* 0x001fc800078608ff */
[-C--:B------:R-:W-:Y:S02]  /*5240*/  LEA.HI.X.SX32 R25, R47, R4.reuse, 0x1, P3 ;  /* 0x000000042f197211 */ /* 0x080fe400018f0eff */
[----:B------:R-:W-:Y:S01]  /*5250*/  LEA R47, R7, R51, 0x1 ;  /* 0x00000033072f7211 */ /* 0x000fe200078e08ff */
[----:B------:R0:W-:Y:S01]  /*5260*/  STG.E.U16 [R26.64], R16 ;  /* 0x000000101a007986 */ /* 0x0001e2000c101504 */
[----:B------:R-:W-:-:S03]  /*5270*/  LEA.HI.X.SX32 R31, R35, R4, 0x1, P4 ;  /* 0x00000004231f7211 */ /* 0x000fc600020f0eff */
[----:B------:R-:W-:Y:S01]  /*5280*/  IMAD R35, R7, 0x2, R47 ;  /* 0x0000000207237824 */ /* 0x000fe200078e022f */
[----:B------:R-:W-:Y:S02]  /*5290*/  PRMT R8, R8, 0x7632, R8 ;  /* 0x0000763208087816 */ /* 0x000fe40000000008 */
[----:B0-----:R-:W-:-:S04]  /*52a0*/  LEA R26, P3, R37, R114, 0x1 ;  /* 0x00000072251a7211 */ /* 0x001fc800078608ff */
[----:B------:R-:W-:Y:S01]  /*52b0*/  LEA.HI.X.SX32 R27, R37, R4, 0x1, P3 ;  /* 0x00000004251b7211 */ /* 0x000fe200018f0eff */
[----:B------:R-:W-:Y:S01]  /*52c0*/  IMAD R37, R7, 0x2, R35 ;  /* 0x0000000207257824 */ /* 0x000fe200078e0223 */
[----:B------:R0:W-:Y:S01]  /*52d0*/  STG.E.U16 [R28.64], R8 ;  /* 0x000000081c007986 */ /* 0x0001e2000c101504 */
[----:B------:R-:W-:-:S03]  /*52e0*/  PRMT R12, R20, 0x7632, R12 ;  /* 0x00007632140c7816 */ /* 0x000fc6000000000c */
[----:B------:R-:W-:Y:S02]  /*52f0*/  LEA R53, R7, R37, 0x1 ;  /* 0x0000002507357211 */ /* 0x000fe400078e08ff */
[-C--:B------:R-:W-:Y:S02]  /*5300*/  LEA R32, P4, R41, R114.reuse, 0x1 ;  /* 0x0000007229207211 */ /* 0x080fe400078808ff */
[----:B0-----:R-:W-:-:S04]  /*5310*/  LEA R28, P3, R39, R114, 0x1 ;  /* 0x00000072271c7211 */ /* 0x001fc800078608ff */
[-C--:B------:R-:W-:Y:S01]  /*5320*/  LEA.HI.X.SX32 R29, R39, R4.reuse, 0x1, P3 ;  /* 0x00000004271d7211 */ /* 0x080fe200018f0eff */
[----:B------:R-:W-:Y:S01]  /*5330*/  IMAD R39, R7, 0x2, R53 ;  /* 0x0000000207277824 */ /* 0x000fe200078e0235 */
[----:B------:R0:W-:Y:S01]  /*5340*/  STG.E.U16 [R24.64], R12 ;  /* 0x0000000c18007986 */ /* 0x0001e2000c101504 */
[----:B------:R-:W-:Y:S02]  /*5350*/  LEA.HI.X.SX32 R33, R41, R4, 0x1, P4 ;  /* 0x0000000429217211 */ /* 0x000fe400020f0eff */
[----:B------:R-:W-:Y:S01]  /*5360*/  IMAD R41, R7, 0x2, R39 ;  /* 0x0000000207297824 */ /* 0x000fe200078e0227 */
[----:B------:R-:W-:Y:S02]  /*5370*/  PRMT R20, R12, 0x7632, R20 ;  /* 0x000076320c147816 */ /* 0x000fe40000000014 */
[----:B0-----:R-:W-:-:S04]  /*5380*/  LEA R24, P3, R43, R114, 0x1 ;  /* 0x000000722b187211 */ /* 0x001fc800078608ff */
[----:B------:R-:W-:Y:S02]  /*5390*/  LEA.HI.X.SX32 R25, R43, R4, 0x1, P3 ;  /* 0x000000042b197211 */ /* 0x000fe400018f0eff */
[C---:B------:R-:W-:Y:S01]  /*53a0*/  LEA R43, R7.reuse, R41, 0x1 ;  /* 0x00000029072b7211 */ /* 0x040fe200078e08ff */
[----:B------:R-:W-:Y:S04]  /*53b0*/  STG.E.U16 [R30.64], R20 ;  /* 0x000000141e007986 */ /* 0x000fe8000c101504 */
[C---:B------:R-:W-:Y:S01]  /*53c0*/  IMAD R55, R7.reuse, 0x2, R43 ;  /* 0x0000000207377824 */ /* 0x040fe200078e022b */
[----:B------:R0:W-:Y:S04]  /*53d0*/  STG.E.U16 [R26.64], R17 ;  /* 0x000000111a007986 */ /* 0x0001e8000c101504 */
[----:B------:R1:W-:Y:S01]  /*53e0*/  STG.E.U16 [R28.64], R9 ;  /* 0x000000091c007986 */ /* 0x0003e2000c101504 */
[----:B0-----:R-:W-:Y:S01]  /*53f0*/  IMAD R27, R7, 0x2, R55 ;  /* 0x00000002071b7824 */ /* 0x001fe200078e0237 */
[----:B------:R-:W-:-:S04]  /*5400*/  LEA R30, P3, R51, R114, 0x1 ;  /* 0x00000072331e7211 */ /* 0x000fc800078608ff */
[----:B-1----:R-:W-:Y:S01]  /*5410*/  LEA R29, R7, R27, 0x1 ;  /* 0x0000001b071d7211 */ /* 0x002fe200078e08ff */
[----:B------:R0:W-:Y:S01]  /*5420*/  STG.E.U16 [R32.64], R21 ;  /* 0x0000001520007986 */ /* 0x0001e2000c101504 */
[----:B------:R-:W-:Y:S02]  /*5430*/  LEA R16, P4, R47, R114, 0x1 ;  /* 0x000000722f107211 */ /* 0x000fe400078808ff */
[-C--:B------:R-:W-:Y:S02]  /*5440*/  LEA.HI.X.SX32 R31, R51, R4.reuse, 0x1, P3 ;  /* 0x00000004331f7211 */ /* 0x080fe400018f0eff */
[----:B------:R-:W-:Y:S02]  /*5450*/  PRMT R20, R17, 0x7632, R20 ;  /* 0x0000763211147816 */ /* 0x000fe40000000014 */
[----:B------:R-:W-:Y:S01]  /*5460*/  PRMT R9, R9, 0x7632, R9 ;  /* 0x0000763209097816 */ /* 0x000fe20000000009 */
[----:B0-----:R-:W-:Y:S01]  /*5470*/  IMAD R33, R7, 0x2, R29 ;  /* 0x0000000207217824 */ /* 0x001fe200078e021d */
[----:B------:R-:W-:Y:S01]  /*5480*/  LEA.HI.X.SX32 R17, R47, R4, 0x1, P4 ;  /* 0x000000042f117211 */ /* 0x000fe200020f0eff */
[----:B------:R-:W-:Y:S01]  /*5490*/  STG.E.U16 [R24.64], R13 ;  /* 0x0000000d18007986 */ /* 0x000fe2000c101504 */
[----:B------:R-:W-:Y:S01]  /*54a0*/  LEA R8, P3, R35, R114, 0x1 ;  /* 0x0000007223087211 */ /* 0x000fe200078608ff */
[----:B------:R-:W-:-:S02]  /*54b0*/  IMAD R61, R7, 0x2, R33 ;  /* 0x00000002073d7824 */ /* 0x000fc400078e0221 */
[----:B------:R-:W-:Y:S04]  /*54c0*/  STG.E.U16 [R30.64], R20 ;  /* 0x000000141e007986 */ /* 0x000fe8000c101504 */
[----:B------:R0:W-:Y:S01]  /*54d0*/  STG.E.U16 [R16.64], R9 ;  /* 0x0000000910007986 */ /* 0x0001e2000c101504 */
[----:B------:R-:W-:Y:S02]  /*54e0*/  LEA R12, P4, R37, R114, 0x1 ;  /* 0x00000072250c7211 */ /* 0x000fe400078808ff */
[----:B------:R-:W-:Y:S01]  /*54f0*/  PRMT R21, R21, 0x7632, R21 ;  /* 0x0000763215157816 */ /* 0x000fe20000000015 */
[----:B------:R-:W1:Y:S04]  /*5500*/  LDS.128 R48, [R49] ;  /* 0x0000000031307984 */ /* 0x000e680000000c00 */
[----:B------:R-:W-:Y:S01]  /*5510*/  LDS.128 R44, [R45] ;  /* 0x000000002d2c7984 */ /* 0x000fe20000000c00 */
[----:B0-----:R-:W-:-:S02]  /*5520*/  LEA.HI.X.SX32 R9, R35, R4, 0x1, P3 ;  /* 0x0000000423097211 */ /* 0x001fc400018f0eff */
[----:B------:R-:W-:Y:S02]  /*5530*/  LEA R35, R7, R61, 0x1 ;  /* 0x0000003d07237211 */ /* 0x000fe400078e08ff */
[----:B------:R-:W-:-:S03]  /*5540*/  PRMT R17, R13, 0x7632, R17 ;  /* 0x000076320d117816 */ /* 0x000fc60000000011 */
[----:B------:R-:W-:Y:S01]  /*5550*/  IMAD R31, R7, 0x2, R35 ;  /* 0x00000002071f7824 */ /* 0x000fe200078e0223 */
[----:B------:R-:W-:Y:S02]  /*5560*/  LEA.HI.X.SX32 R13, R37, R4, 0x1, P4 ;  /* 0x00000004250d7211 */ /* 0x000fe400020f0eff */
[-C--:B------:R-:W-:Y:S01]  /*5570*/  LEA R20, P3, R53, R114.reuse, 0x1 ;  /* 0x0000007235147211 */ /* 0x080fe200078608ff */
[C---:B------:R-:W-:Y:S01]  /*5580*/  IMAD R37, R7.reuse, 0x2, R31 ;  /* 0x0000000207257824 */ /* 0x040fe200078e021f */
[----:B------:R0:W-:Y:S04]  /*5590*/  STG.E.U16 [R8.64], R21 ;  /* 0x0000001508007986 */ /* 0x0001e8000c101504 */
[----:B------:R-:W-:Y:S01]  /*55a0*/  LEA R63, R7, R37, 0x1 ;  /* 0x00000025073f7211 */ /* 0x000fe200078e08ff */
[----:B------:R2:W-:Y:S01]  /*55b0*/  STG.E.U16 [R12.64], R17 ;  /* 0x000000110c007986 */ /* 0x0005e2000c101504 */
[----:B------:R-:W-:-:S02]  /*55c0*/  LEA R24, P4, R41, R114, 0x1 ;  /* 0x0000007229187211 */ /* 0x000fc400078808ff */
[----:B0-----:R-:W-:Y:S02]  /*55d0*/  LEA.HI.X.SX32 R21, R53, R4, 0x1, P3 ;  /* 0x0000000435157211 */ /* 0x001fe400018f0eff */
[----:B------:R-:W-:-:S04]  /*55e0*/  LEA R16, P3, R39, R114, 0x1 ;  /* 0x0000007227107211 */ /* 0x000fc800078608ff */
[-C--:B--2---:R-:W-:Y:S01]  /*55f0*/  LEA.HI.X.SX32 R17, R39, R4.reuse, 0x1, P3 ;  /* 0x0000000427117211 */ /* 0x084fe200018f0eff */
[----:B------:R-:W-:Y:S01]  /*5600*/  IMAD R39, R7, 0x2, R63 ;  /* 0x0000000207277824 */ /* 0x000fe200078e023f */
[----:B------:R-:W-:Y:S02]  /*5610*/  LEA.HI.X.SX32 R25, R41, R4, 0x1, P4 ;  /* 0x0000000429197211 */ /* 0x000fe400020f0eff */
[----:B------:R-:W-:Y:S02]  /*5620*/  LEA R8, P3, R43, R114, 0x1 ;  /* 0x000000722b087211 */ /* 0x000fe400078608ff */
[----:B------:R-:W-:Y:S02]  /*5630*/  LEA R41, R7, R39, 0x1 ;  /* 0x0000002707297211 */ /* 0x000fe400078e08ff */
[----:B------:R-:W-:-:S03]  /*5640*/  LEA.HI.X.SX32 R9, R43, R4, 0x1, P3 ;  /* 0x000000042b097211 */ /* 0x000fc600018f0eff */
[----:B------:R-:W-:-:S05]  /*5650*/  IMAD R43, R7, 0x2, R41 ;  /* 0x00000002072b7824 */ /* 0x000fca00078e0229 */
[----:B------:R-:W-:-:S05]  /*5660*/  LEA R65, R7, R43, 0x1 ;  /* 0x0000002b07417211 */ /* 0x000fca00078e08ff */
        /* <DEDUP_REMOVED lines=12> */
[----:B------:R-:W-:Y:S01]  /*5730*/  IMAD R91, R7, 0x2, R89 ;  /* 0x00000002075b7824 */ /* 0x000fe200078e0259 */
[----:B------:R-:W-:-:S04]  /*5740*/  LEA R12, P3, R55, R114, 0x1 ;  /* 0x00000072370c7211 */ /* 0x000fc800078608ff */
[----:B------:R-:W-:Y:S01]  /*5750*/  LEA R93, R7, R91, 0x1 ;  /* 0x0000005b075d7211 */ /* 0x000fe200078e08ff */
[----:B------:R0:W-:Y:S01]  /*5760*/  STG.E.U16 [R20.64], R18 ;  /* 0x0000001214007986 */ /* 0x0001e2000c101504 */
[----:B------:R-:W-:-:S03]  /*5770*/  LEA.HI.X.SX32 R13, R55, R4, 0x1, P3 ;  /* 0x00000004370d7211 */ /* 0x000fc600018f0eff */
[C---:B------:R-:W-:Y:S01]  /*5780*/  IMAD R95, R7.reuse, 0x2, R93 ;  /* 0x00000002075f7824 */ /* 0x040fe200078e025d */
[----:B------:R2:W-:Y:S04]  /*5790*/  STG.E.U16 [R16.64], R10 ;  /* 0x0000000a10007986 */ /* 0x0005e8000c101504 */
[----:B------:R-:W-:Y:S02]  /*57a0*/  LEA R97, R7, R95, 0x1 ;  /* 0x0000005f07617211 */ /* 0x000fe400078e08ff */
[----:B0-----:R-:W-:Y:S02]  /*57b0*/  PRMT R18, R18, 0x7632, R18 ;  /* 0x0000763212127816 */ /* 0x001fe40000000012 */
[----:B------:R-:W-:Y:S01]  /*57c0*/  LEA R20, P4, R27, R114, 0x1 ;  /* 0x000000721b147211 */ /* 0x000fe200078808ff */
[----:B------:R0:W-:Y:S01]  /*57d0*/  STG.E.U16 [R24.64], R22 ;  /* 0x0000001618007986 */ /* 0x0001e2000c101504 */
[----:B--2---:R-:W-:-:S03]  /*57e0*/  PRMT R10, R10, 0x7632, R10 ;  /* 0x000076320a0a7816 */ /* 0x004fc6000000000a */
[----:B------:R2:W-:Y:S01]  /*57f0*/  STG.E.U16 [R8.64], R14 ;  /* 0x0000000e08007986 */ /* 0x0005e2000c101504 */
[----:B------:R-:W-:Y:S01]  /*5800*/  LEA.HI.X.SX32 R21, R27, R4, 0x1, P4 ;  /* 0x000000041b157211 */ /* 0x000fe200020f0eff */
[----:B------:R-:W-:Y:S02]  /*5810*/  IMAD R99, R7, 0x2, R97 ;  /* 0x0000000207637824 */ /* 0x000fe400078e0261 */
[----:B------:R3:W-:Y:S01]  /*5820*/  STG.E.U16 [R12.64], R18 ;  /* 0x000000120c007986 */ /* 0x0007e2000c101504 */
[----:B0-----:R-:W-:-:S03]  /*5830*/  LEA R24, P5, R31, R114, 0x1 ;  /* 0x000000721f187211 */ /* 0x001fc600078a08ff */
[----:B------:R-:W0:Y:S01]  /*5840*/  LDS.128 R52, [R62] ;  /* 0x000000003e347984 */ /* 0x000e220000000c00 */
[-C--:B--2---:R-:W-:Y:S02]  /*5850*/  LEA R8, P3, R29, R114.reuse, 0x1 ;  /* 0x000000721d087211 */ /* 0x084fe400078608ff */
[----:B---3--:R-:W-:Y:S01]  /*5860*/  LEA R12, P4, R33, R114, 0x1 ;  /* 0x00000072210c7211 */ /* 0x008fe200078808ff */
[----:B------:R2:W-:Y:S01]  /*5870*/  STG.E.U16 [R20.64], R10 ;  /* 0x0000000a14007986 */ /* 0x0005e2000c101504 */
[-C--:B------:R-:W-:Y:S02]  /*5880*/  LEA.HI.X.SX32 R9, R29, R4.reuse, 0x1, P3 ;  /* 0x000000041d097211 */ /* 0x080fe400018f0eff */
[----:B------:R-:W-:Y:S02]  /*5890*/  LEA.HI.X.SX32 R13, R33, R4, 0x1, P4 ;  /* 0x00000004210d7211 */ /* 0x000fe400020f0eff */
[----:B------:R-:W-:Y:S02]  /*58a0*/  LEA R16, P3, R61, R114, 0x1 ;  /* 0x000000723d107211 */ /* 0x000fe400078608ff */
[----:B------:R-:W-:-:S02]  /*58b0*/  LEA.HI.X.SX32 R25, R31, R4, 0x1, P5 ;  /* 0x000000041f197211 */ /* 0x000fc400028f0eff */
[-C--:B------:R-:W-:Y:S02]  /*58c0*/  LEA R30, P5, R39, R114.reuse, 0x1 ;  /* 0x00000072271e7211 */ /* 0x080fe400078a08ff */
[----:B------:R-:W-:Y:S02]  /*58d0*/  LEA R101, R7, R99, 0x1 ;  /* 0x0000006307657211 */ /* 0x000fe400078e08ff */
[----:B--2---:R-:W-:Y:S02]  /*58e0*/  LEA R20, P4, R35, R114, 0x1 ;  /* 0x0000007223147211 */ /* 0x004fe400078808ff */
[-C--:B------:R-:W-:Y:S02]  /*58f0*/  LEA.HI.X.SX32 R17, R61, R4.reuse, 0x1, P3 ;  /* 0x000000043d117211 */ /* 0x080fe400018f0eff */
[----:B------:R-:W-:Y:S01]  /*5900*/  LEA.HI.X.SX32 R21, R35, R4, 0x1, P4 ;  /* 0x0000000423157211 */ /* 0x000fe200020f0eff */
[----:B------:R-:W-:Y:S01]  /*5910*/  IMAD R103, R7, 0x2, R101 ;  /* 0x0000000207677824 */ /* 0x000fe200078e0265 */
[----:B------:R-:W-:-:S02]  /*5920*/  LEA R26, P3, R37, R114, 0x1 ;  /* 0x00000072251a7211 */ /* 0x000fc400078608ff */
[----:B------:R-:W-:Y:S02]  /*5930*/  LEA R28, P4, R63, R114, 0x1 ;  /* 0x000000723f1c7211 */ /* 0x000fe400078808ff */
[----:B------:R-:W-:Y:S02]  /*5940*/  LEA.HI.X.SX32 R31, R39, R4, 0x1, P5 ;  /* 0x00000004271f7211 */ /* 0x000fe400028f0eff */
[----:B------:R-:W-:Y:S02]  /*5950*/  LEA R36, P5, R65, R114, 0x1 ;  /* 0x0000007241247211 */ /* 0x000fe400078a08ff */
[-C--:B------:R-:W-:Y:S02]  /*5960*/  LEA.HI.X.SX32 R27, R37, R4.reuse, 0x1, P3 ;  /* 0x00000004251b7211 */ /* 0x080fe400018f0eff */
[----:B------:R-:W-:Y:S02]  /*5970*/  LEA.HI.X.SX32 R29, R63, R4, 0x1, P4 ;  /* 0x000000043f1d7211 */ /* 0x000fe400020f0eff */
[----:B------:R-:W-:-:S02]  /*5980*/  LEA R34, P4, R43, R114, 0x1 ;  /* 0x000000722b227211 */ /* 0x000fc400078808ff */
[----:B------:R-:W-:Y:S02]  /*5990*/  LEA.HI.X.SX32 R37, R65, R4, 0x1, P5 ;  /* 0x0000000441257211 */ /* 0x000fe400028f0eff */
[-C--:B------:R-:W-:Y:S02]  /*59a0*/  LEA R32, P3, R41, R114.reuse, 0x1 ;  /* 0x0000007229207211 */ /* 0x080fe400078608ff */
[----:B------:R-:W-:Y:S02]  /*59b0*/  LEA R42, P5, R71, R114, 0x1 ;  /* 0x00000072472a7211 */ /* 0x000fe400078a08ff */
[----:B------:R-:W-:Y:S02]  /*59c0*/  LEA R105, R7, R103, 0x1 ;  /* 0x0000006707697211 */ /* 0x000fe400078e08ff */
[-C--:B------:R-:W-:Y:S02]  /*59d0*/  LEA.HI.X.SX32 R35, R43, R4.reuse, 0x1, P4 ;  /* 0x000000042b237211 */ /* 0x080fe400020f0eff */
[-C--:B------:R-:W-:Y:S01]  /*59e0*/  LEA.HI.X.SX32 R33, R41, R4.reuse, 0x1, P3 ;  /* 0x0000000429217211 */ /* 0x080fe200018f0eff */
[----:B------:R-:W-:Y:S01]  /*59f0*/  IMAD R107, R7, 0x2, R105 ;  /* 0x00000002076b7824 */ /* 0x000fe200078e0269 */
[----:B------:R-:W-:-:S02]  /*5a00*/  LEA.HI.X.SX32 R43, R71, R4, 0x1, P5 ;  /* 0x00000004472b7211 */ /* 0x000fc400028f0eff */
[-C--:B------:R-:W-:Y:S02]  /*5a10*/  LEA R38, P3, R67, R114.reuse, 0x1 ;  /* 0x0000007243267211 */ /* 0x080fe400078608ff */
[----:B------:R-:W-:Y:S02]  /*5a20*/  LEA R64, P5, R77, R114, 0x1 ;  /* 0x000000724d407211 */ /* 0x000fe400078a08ff */
[-C--:B------:R-:W-:Y:S02]  /*5a30*/  LEA.HI.X.SX32 R39, R67, R4.reuse, 0x1, P3 ;  /* 0x0000000443277211 */ /* 0x080fe400018f0eff */
[----:B------:R-:W-:Y:S02]  /*5a40*/  LEA.HI.X.SX32 R65, R77, R4, 0x1, P5 ;  /* 0x000000044d417211 */ /* 0x000fe400028f0eff */
[-C--:B------:R-:W-:Y:S02]  /*5a50*/  LEA R40, P4, R69, R114.reuse, 0x1 ;  /* 0x0000007245287211 */ /* 0x080fe400078808ff */
[----:B------:R-:W-:-:S02]  /*5a60*/  LEA R60, P3, R73, R114, 0x1 ;  /* 0x00000072493c7211 */ /* 0x000fc400078608ff */
[----:B------:R-:W-:Y:S02]  /*5a70*/  LEA R70, P5, R83, R114, 0x1 ;  /* 0x0000007253467211 */ /* 0x000fe400078a08ff */
[----:B------:R-:W-:Y:S02]  /*5a80*/  LEA R111, R7, R107, 0x1 ;  /* 0x0000006b076f7211 */ /* 0x000fe400078e08ff */
[-C--:B------:R-:W-:Y:S02]  /*5a90*/  LEA.HI.X.SX32 R41, R69, R4.reuse, 0x1, P4 ;  /* 0x0000000445297211 */ /* 0x080fe400020f0eff */
[-C--:B------:R-:W-:Y:S01]  /*5aa0*/  LEA.HI.X.SX32 R61, R73, R4.reuse, 0x1, P3 ;  /* 0x00000004493d7211 */ /* 0x080fe200018f0eff */
[----:B------:R-:W-:Y:S01]  /*5ab0*/  IMAD R113, R7, 0x2, R111 ;  /* 0x0000000207717824 */ /* 0x000fe200078e026f */
[----:B------:R-:W-:Y:S02]  /*5ac0*/  LEA.HI.X.SX32 R71, R83, R4, 0x1, P5 ;  /* 0x0000000453477211 */ /* 0x000fe400028f0eff */
[----:B------:R-:W-:-:S02]  /*5ad0*/  LEA R62, P4, R75, R114, 0x1 ;  /* 0x000000724b3e7211 */ /* 0x000fc400078808ff */
[-C--:B------:R-:W-:Y:S02]  /*5ae0*/  LEA R66, P3, R79, R114.reuse, 0x1 ;  /* 0x000000724f427211 */ /* 0x080fe400078608ff */
[----:B------:R-:W-:Y:S02]  /*5af0*/  LEA R76, P5, R89, R114, 0x1 ;  /* 0x00000072594c7211 */ /* 0x000fe400078a08ff */
[-C--:B------:R-:W-:Y:S02]  /*5b00*/  LEA.HI.X.SX32 R63, R75, R4.reuse, 0x1, P4 ;  /* 0x000000044b3f7211 */ /* 0x080fe400020f0eff */
[-C--:B------:R-:W-:Y:S02]  /*5b10*/  LEA.HI.X.SX32 R67, R79, R4.reuse, 0x1, P3 ;  /* 0x000000044f437211 */ /* 0x080fe400018f0eff */
[----:B------:R-:W-:Y:S02]  /*5b20*/  LEA.HI.X.SX32 R77, R89, R4, 0x1, P5 ;  /* 0x00000004594d7211 */ /* 0x000fe400028f0eff */
[----:B------:R-:W-:-:S02]  /*5b30*/  LEA R68, P4, R81, R114, 0x1 ;  /* 0x0000007251447211 */ /* 0x000fc400078808ff */
        /* <DEDUP_REMOVED lines=8> */
[-C--:B------:R-:W-:Y:S02]  /*5bc0*/  LEA R78, P3, R91, R114.reuse, 0x1 ;  /* 0x000000725b4e7211 */ /* 0x080fe400078608ff */
[----:B------:R-:W-:Y:S02]  /*5bd0*/  LEA R88, P5, R101, R114, 0x1 ;  /* 0x0000007265587211 */ /* 0x000fe400078a08ff */
[-C--:B------:R-:W-:Y:S02]  /*5be0*/  LEA.HI.X.SX32 R75, R87, R4.reuse, 0x1, P4 ;  /* 0x00000004574b7211 */ /* 0x080fe400020f0eff */
[-C--:B------:R-:W-:Y:S02]  /*5bf0*/  LEA.HI.X.SX32 R79, R91, R4.reuse, 0x1, P3 ;  /* 0x000000045b4f7211 */ /* 0x080fe400018f0eff */
[----:B------:R-:W-:-:S02]  /*5c00*/  LEA.HI.X.SX32 R89, R101, R4, 0x1, P5 ;  /* 0x0000000465597211 */ /* 0x000fc400028f0eff */
[-C--:B------:R-:W-:Y:S02]  /*5c10*/  LEA R80, P4, R93, R114.reuse, 0x1 ;  /* 0x000000725d507211 */ /* 0x080fe400078808ff */
[-C--:B------:R-:W-:Y:S02]  /*5c20*/  LEA R84, P3, R97, R114.reuse, 0x1 ;  /* 0x0000007261547211 */ /* 0x080fe400078608ff */
[----:B------:R-:W-:Y:S02]  /*5c30*/  LEA R94, P5, R107, R114, 0x1 ;  /* 0x000000726b5e7211 */ /* 0x000fe400078a08ff */
[----:B------:R-:W-:Y:S02]  /*5c40*/  LEA R119, R7, R117, 0x1 ;  /* 0x0000007507777211 */ /* 0x000fe400078e08ff */
[-C--:B------:R-:W-:Y:S02]  /*5c50*/  LEA.HI.X.SX32 R81, R93, R4.reuse, 0x1, P4 ;  /* 0x000000045d517211 */ /* 0x080fe400020f0eff */
[----:B------:R-:W-:-:S02]  /*5c60*/  LEA.HI.X.SX32 R85, R97, R4, 0x1, P3 ;  /* 0x0000000461557211 */ /* 0x000fc400018f0eff */
[----:B------:R-:W-:Y:S01]  /*5c70*/  LEA.HI.X.SX32 R95, R107, R4, 0x1, P5 ;  /* 0x000000046b5f7211 */ /* 0x000fe200028f0eff */
[----:B------:R-:W-:Y:S01]  /*5c80*/  IMAD R107, R7, 0x2, R119 ;  /* 0x00000002076b7824 */ /* 0x000fe200078e0277 */
[-C--:B------:R-:W-:Y:S02]  /*5c90*/  LEA R86, P4, R99, R114.reuse, 0x1 ;  /* 0x0000007263567211 */ /* 0x080fe400078808ff */
[----:B------:R-:W-:Y:S02]  /*5ca0*/  LEA R90, P3, R103, R114, 0x1 ;  /* 0x00000072675a7211 */ /* 0x000fe400078608ff */
[-C--:B------:R-:W-:Y:S02]  /*5cb0*/  LEA.HI.X.SX32 R87, R99, R4.reuse, 0x1, P4 ;  /* 0x0000000463577211 */ /* 0x080fe400020f0eff */
[----:B------:R-:W-:Y:S02]  /*5cc0*/  LEA.HI.X.SX32 R91, R103, R4, 0x1, P3 ;  /* 0x00000004675b7211 */ /* 0x000fe400018f0eff */
[----:B------:R-:W-:-:S02]  /*5cd0*/  LEA R92, P4, R105, R114, 0x1 ;  /* 0x00000072695c7211 */ /* 0x000fc400078808ff */
[----:B------:R-:W-:Y:S02]  /*5ce0*/  LEA R96, P3, R111, R114, 0x1 ;  /* 0x000000726f607211 */ /* 0x000fe400078608ff */
[----:B------:R-:W-:Y:S02]  /*5cf0*/  LEA R109, R7, R107, 0x1 ;  /* 0x0000006b076d7211 */ /* 0x000fe400078e08ff */
[-C--:B------:R-:W-:Y:S02]  /*5d00*/  LEA.HI.X.SX32 R93, R105, R4.reuse, 0x1, P4 ;  /* 0x00000004695d7211 */ /* 0x080fe400020f0eff */
[----:B------:R-:W-:Y:S01]  /*5d10*/  LEA.HI.X.SX32 R97, R111, R4, 0x1, P3 ;  /* 0x000000046f617211 */ /* 0x000fe200018f0eff */
[----:B------:R-:W-:Y:S01]  /*5d20*/  IMAD R111, R7, 0x2, R109 ;  /* 0x00000002076f7824 */ /* 0x000fe200078e026d */
[-C--:B------:R-:W-:Y:S02]  /*5d30*/  LEA R98, P4, R113, R114.reuse, 0x1 ;  /* 0x0000007271627211 */ /* 0x080fe400078808ff */
[----:B------:R-:W-:-:S02]  /*5d40*/  LEA R100, P5, R115, R114, 0x1 ;  /* 0x0000007273647211 */ /* 0x000fc400078a08ff */
[-C--:B------:R-:W-:Y:S02]  /*5d50*/  LEA.HI.X.SX32 R99, R113, R4.reuse, 0x1, P4 ;  /* 0x0000000471637211 */ /* 0x080fe400020f0eff */
[----:B------:R-:W-:Y:S02]  /*5d60*/  LEA R113, R7, R111, 0x1 ;  /* 0x0000006f07717211 */ /* 0x000fe400078e08ff */
[----:B------:R-:W-:Y:S02]  /*5d70*/  LEA.HI.X.SX32 R101, R115, R4, 0x1, P5 ;  /* 0x0000000473657211 */ /* 0x000fe400028f0eff */
[-C--:B------:R-:W-:Y:S01]  /*5d80*/  LEA R102, P3, R117, R114.reuse, 0x1 ;  /* 0x0000007275667211 */ /* 0x080fe200078608ff */
[----:B------:R-:W-:Y:S01]  /*5d90*/  IMAD R7, R7, 0x2, R113 ;  /* 0x0000000207077824 */ /* 0x000fe200078e0271 */
[-C--:B------:R-:W-:Y:S02]  /*5da0*/  LEA R104, P4, R119, R114.reuse, 0x1 ;  /* 0x0000007277687211 */ /* 0x080fe400078808ff */
[----:B------:R-:W-:-:S02]  /*5db0*/  LEA R106, P5, R107, R114, 0x1 ;  /* 0x000000726b6a7211 */ /* 0x000fc400078a08ff */
[-C--:B------:R-:W-:Y:S02]  /*5dc0*/  LEA.HI.X.SX32 R103, R117, R4.reuse, 0x1, P3 ;  /* 0x0000000475677211 */ /* 0x080fe400018f0eff */
[-C--:B------:R-:W-:Y:S02]  /*5dd0*/  LEA.HI.X.SX32 R105, R119, R4.reuse, 0x1, P4 ;  /* 0x0000000477697211 */ /* 0x080fe400020f0eff */
[----:B------:R-:W-:Y:S02]  /*5de0*/  LEA.HI.X.SX32 R107, R107, R4, 0x1, P5 ;  /* 0x000000046b6b7211 */ /* 0x000fe400028f0eff */
[----:B------:R-:W-:Y:S02]  /*5df0*/  PRMT R22, R22, 0x7632, R22 ;  /* 0x0000763216167816 */ /* 0x000fe40000000016 */
[-C--:B------:R-:W-:Y:S02]  /*5e00*/  LEA R108, P3, R109, R114.reuse, 0x1 ;  /* 0x000000726d6c7211 */ /* 0x080fe400078608ff */
[----:B------:R-:W-:-:S02]  /*5e10*/  LEA R110, P4, R111, R114, 0x1 ;  /* 0x000000726f6e7211 */ /* 0x000fc400078808ff */
[-C--:B------:R-:W-:Y:S02]  /*5e20*/  LEA R112, P5, R113, R114.reuse, 0x1 ;  /* 0x0000007271707211 */ /* 0x080fe400078a08ff */
[----:B------:R-:W-:Y:S02]  /*5e30*/  PRMT R14, R14, 0x7632, R14 ;  /* 0x000076320e0e7816 */ /* 0x000fe4000000000e */
[----:B------:R-:W-:Y:S01]  /*5e40*/  LEA R114, P6, R7, R114, 0x1 ;  /* 0x0000007207727211 */ /* 0x000fe200078c08ff */
[----:B------:R2:W-:Y:S01]  /*5e50*/  STG.E.U16 [R8.64], R22 ;  /* 0x0000001608007986 */ /* 0x0005e2000c101504 */
[-C--:B------:R-:W-:Y:S02]  /*5e60*/  LEA.HI.X.SX32 R109, R109, R4.reuse, 0x1, P3 ;  /* 0x000000046d6d7211 */ /* 0x080fe400018f0eff */
[-C--:B------:R-:W-:Y:S01]  /*5e70*/  LEA.HI.X.SX32 R111, R111, R4.reuse, 0x1, P4 ;  /* 0x000000046f6f7211 */ /* 0x080fe200020f0eff */
[----:B------:R-:W-:Y:S01]  /*5e80*/  STG.E.U16 [R12.64], R14 ;  /* 0x0000000e0c007986 */ /* 0x000fe2000c101504 */
[----:B------:R-:W-:-:S02]  /*5e90*/  LEA.HI.X.SX32 R113, R113, R4, 0x1, P5 ;  /* 0x0000000471717211 */ /* 0x000fc400028f0eff */
[----:B------:R-:W-:Y:S01]  /*5ea0*/  LEA.HI.X.SX32 R115, R7, R4, 0x1, P6 ;  /* 0x0000000407737211 */ /* 0x000fe200030f0eff */
[----:B------:R3:W-:Y:S01]  /*5eb0*/  STG.E.U16 [R16.64], R19 ;  /* 0x0000001310007986 */ /* 0x0007e2000c101504 */
[----:B------:R-:W-:Y:S02]  /*5ec0*/  PRMT R4, R19, 0x7632, R4 ;  /* 0x0000763213047816 */ /* 0x000fe40000000004 */
[----:B------:R-:W-:Y:S01]  /*5ed0*/  PRMT R7, R11, 0x7632, R7 ;  /* 0x000076320b077816 */ /* 0x000fe20000000007 */
[----:B------:R-:W-:Y:S01]  /*5ee0*/  STG.E.U16 [R20.64], R11 ;  /* 0x0000000b14007986 */ /* 0x000fe2000c101504 */
[----:B--2---:R-:W-:-:S03]  /*5ef0*/  PRMT R9, R23, 0x7632, R9 ;  /* 0x0000763217097816 */ /* 0x004fc60000000009 */
[----:B------:R-:W-:Y:S01]  /*5f00*/  STG.E.U16 [R24.64], R23 ;  /* 0x0000001718007986 */ /* 0x000fe2000c101504 */
[----:B---3--:R-:W-:-:S03]  /*5f10*/  PRMT R17, R15, 0x7632, R17 ;  /* 0x000076320f117816 */ /* 0x008fc60000000011 */
[----:B------:R-:W-:Y:S01]  /*5f20*/  STG.E.U16 [R26.64], R15 ;  /* 0x0000000f1a007986 */ /* 0x000fe2000c101504 */
[----:B----4-:R-:W-:-:S03]  /*5f30*/  PRMT R8, R56, 0x7632, R8 ;  /* 0x0000763238087816 */ /* 0x010fc60000000008 */
[----:B------:R1:W-:Y:S04]  /*5f40*/  STG.E.U16 [R28.64], R4 ;  /* 0x000000041c007986 */ /* 0x0003e8000c101504 */
[----:B------:R0:W-:Y:S04]  /*5f50*/  STG.E.U16 [R30.64], R7 ;  /* 0x000000071e007986 */ /* 0x0001e8000c101504 */
[----:B------:R2:W-:Y:S04]  /*5f60*/  STG.E.U16 [R32.64], R9 ;  /* 0x0000000920007986 */ /* 0x0005e8000c101504 */
[----:B------:R-:W-:Y:S01]  /*5f70*/  STG.E.U16 [R34.64], R17 ;  /* 0x0000001122007986 */ /* 0x000fe2000c101504 */
[----:B-1----:R-:W-:-:S03]  /*5f80*/  PRMT R4, R48, 0x7632, R4 ;  /* 0x0000763230047816 */ /* 0x002fc60000000004 */
[----:B------:R-:W-:Y:S01]  /*5f90*/  STG.E.U16 [R36.64], R56 ;  /* 0x0000003824007986 */ /* 0x000fe2000c101504 */
[----:B0-----:R-:W-:-:S03]  /*5fa0*/  PRMT R31, R52, 0x7632, R31 ;  /* 0x00007632341f7816 */ /* 0x001fc6000000001f */
[----:B------:R0:W-:Y:S01]  /*5fb0*/  STG.E.U16 [R38.64], R52 ;  /* 0x0000003426007986 */ /* 0x0001e2000c101504 */
[----:B--2---:R-:W-:-:S03]  /*5fc0*/  PRMT R33, R44, 0x7632, R33 ;  /* 0x000076322c217816 */ /* 0x004fc60000000021 */
[----:B------:R1:W-:Y:S04]  /*5fd0*/  STG.E.U16 [R40.64], R48 ;  /* 0x0000003028007986 */ /* 0x0003e8000c101504 */
[----:B------:R-:W-:Y:S04]  /*5fe0*/  STG.E.U16 [R42.64], R44 ;  /* 0x0000002c2a007986 */ /* 0x000fe8000c101504 */
[----:B------:R-:W-:Y:S01]  /*5ff0*/  STG.E.U16 [R60.64], R8 ;  /* 0x000000083c007986 */ /* 0x000fe2000c101504 */
[----:B0-----:R-:W-:-:S03]  /*6000*/  PRMT R38, R57, 0x7632, R38 ;  /* 0x0000763239267816 */ /* 0x001fc60000000026 */
[----:B------:R-:W-:Y:S01]  /*6010*/  STG.E.U16 [R62.64], R31 ;  /* 0x0000001f3e007986 */ /* 0x000fe2000c101504 */
[----:B------:R-:W-:-:S03]  /*6020*/  PRMT R39, R53, 0x7632, R39 ;  /* 0x0000763235277816 */ /* 0x000fc60000000027 */
[----:B------:R0:W-:Y:S01]  /*6030*/  STG.E.U16 [R64.64], R4 ;  /* 0x0000000440007986 */ /* 0x0001e2000c101504 */
[----:B-1----:R-:W-:-:S03]  /*6040*/  PRMT R40, R49, 0x7632, R40 ;  /* 0x0000763231287816 */ /* 0x002fc60000000028 */
[----:B------:R-:W-:Y:S01]  /*6050*/  STG.E.U16 [R66.64], R33 ;  /* 0x0000002142007986 */ /* 0x000fe2000c101504 */
[----:B------:R-:W-:-:S03]  /*6060*/  PRMT R41, R45, 0x7632, R41 ;  /* 0x000076322d297816 */ /* 0x000fc60000000029 */
[----:B------:R-:W-:Y:S04]  /*6070*/  STG.E.U16 [R68.64], R57 ;  /* 0x0000003944007986 */ /* 0x000fe8000c101504 */
[----:B------:R-:W-:Y:S04]  /*6080*/  STG.E.U16 [R70.64], R53 ;  /* 0x0000003546007986 */ /* 0x000fe8000c101504 */
[----:B------:R1:W-:Y:S04]  /*6090*/  STG.E.U16 [R72.64], R49 ;  /* 0x0000003148007986 */ /* 0x0003e8000c101504 */
[----:B------:R-:W-:Y:S01]  /*60a0*/  STG.E.U16 [R74.64], R45 ;  /* 0x0000002d4a007986 */ /* 0x000fe2000c101504 */
[----:B0-----:R-:W-:-:S03]  /*60b0*/  PRMT R4, R58, 0x7632, R4 ;  /* 0x000076323a047816 */ /* 0x001fc60000000004 */
[----:B------:R-:W-:Y:S01]  /*60c0*/  STG.E.U16 [R76.64], R38 ;  /* 0x000000264c007986 */ /* 0x000fe2000c101504 */
[----:B------:R-:W-:-:S03]  /*60d0*/  PRMT R7, R54, 0x7632, R7 ;  /* 0x0000763236077816 */ /* 0x000fc60000000007 */
[----:B------:R-:W-:Y:S01]  /*60e0*/  STG.E.U16 [R78.64], R39 ;  /* 0x000000274e007986 */ /* 0x000fe2000c101504 */
[----:B------:R-:W-:-:S03]  /*60f0*/  PRMT R48, R50, 0x7632, R48 ;  /* 0x0000763232307816 */ /* 0x000fc60000000030 */
[----:B------:R-:W-:Y:S01]  /*6100*/  STG.E.U16 [R80.64], R40 ;  /* 0x0000002850007986 */ /* 0x000fe2000c101504 */
[----:B-1----:R-:W-:-:S03]  /*6110*/  PRMT R49, R46, 0x7632, R49 ;  /* 0x000076322e317816 */ /* 0x002fc60000000031 */
[----:B------:R-:W-:Y:S04]  /*6120*/  STG.E.U16 [R82.64], R41 ;  /* 0x0000002952007986 */ /* 0x000fe8000c101504 */
[----:B------:R-:W-:Y:S04]  /*6130*/  STG.E.U16 [R84.64], R58 ;  /* 0x0000003a54007986 */ /* 0x000fe8000c101504 */
[----:B------:R0:W-:Y:S04]  /*6140*/  STG.E.U16 [R86.64], R54 ;  /* 0x0000003656007986 */ /* 0x0001e8000c101504 */
[----:B------:R-:W-:Y:S04]  /*6150*/  STG.E.U16 [R88.64], R50 ;  /* 0x0000003258007986 */ /* 0x000fe8000c101504 */
[----:B------:R-:W-:Y:S04]  /*6160*/  STG.E.U16 [R90.64], R46 ;  /* 0x0000002e5a007986 */ /* 0x000fe8000c101504 */
[----:B------:R1:W-:Y:S01]  /*6170*/  STG.E.U16 [R92.64], R4 ;  /* 0x000000045c007986 */ /* 0x0003e2000c101504 */
[----:B0-----:R-:W-:-:S03]  /*6180*/  PRMT R54, R59, 0x7632, R54 ;  /* 0x000076323b367816 */ /* 0x001fc60000000036 */
[----:B------:R0:W-:Y:S01]  /*6190*/  STG.E.U16 [R94.64], R7 ;  /* 0x000000075e007986 */ /* 0x0001e2000c101504 */
[----:B------:R-:W-:-:S03]  /*61a0*/  PRMT R8, R55, 0x7632, R8 ;  /* 0x0000763237087816 */ /* 0x000fc60000000008 */
[----:B------:R0:W-:Y:S01]  /*61b0*/  STG.E.U16 [R96.64], R48 ;  /* 0x0000003060007986 */ /* 0x0001e2000c101504 */
[----:B------:R-:W-:-:S03]  /*61c0*/  PRMT R56, R51, 0x7632, R56 ;  /* 0x0000763233387816 */ /* 0x000fc60000000038 */
[----:B------:R0:W-:Y:S01]  /*61d0*/  STG.E.U16 [R98.64], R49 ;  /* 0x0000003162007986 */ /* 0x0001e2000c101504 */
[----:B------:R-:W-:-:S03]  /*61e0*/  PRMT R57, R47, 0x7632, R57 ;  /* 0x000076322f397816 */ /* 0x000fc60000000039 */
[----:B------:R0:W-:Y:S04]  /*61f0*/  STG.E.U16 [R100.64], R59 ;  /* 0x0000003b64007986 */ /* 0x0001e8000c101504 */
[----:B------:R0:W-:Y:S04]  /*6200*/  STG.E.U16 [R102.64], R55 ;  /* 0x0000003766007986 */ /* 0x0001e8000c101504 */
[----:B------:R0:W-:Y:S04]  /*6210*/  STG.E.U16 [R104.64], R51 ;  /* 0x0000003368007986 */ /* 0x0001e8000c101504 */
[----:B------:R0:W-:Y:S04]  /*6220*/  STG.E.U16 [R106.64], R47 ;  /* 0x0000002f6a007986 */ /* 0x0001e8000c101504 */
[----:B------:R0:W-:Y:S04]  /*6230*/  STG.E.U16 [R108.64], R54 ;  /* 0x000000366c007986 */ /* 0x0001e8000c101504 */
[----:B------:R0:W-:Y:S04]  /*6240*/  STG.E.U16 [R110.64], R8 ;  /* 0x000000086e007986 */ /* 0x0001e8000c101504 */
[----:B------:R0:W-:Y:S04]  /*6250*/  STG.E.U16 [R112.64], R56 ;  /* 0x0000003870007986 */ /* 0x0001e8000c101504 */
[----:B------:R0:W-:Y:S01]  /*6260*/  STG.E.U16 [R114.64], R57 ;  /* 0x0000003972007986 */ /* 0x0001e2000c101504 */
[----:B-1----:R-:W-:-:S02]  /*6270*/  FSEL R4, R5, -INF , P1 ;  /* 0xff80000005047808 */ /* 0x002fc40000800000 */
[----:B------:R-:W-:Y:S02]  /*6280*/  FSEL R5, R6, -INF , P2 ;  /* 0xff80000006057808 */ /* 0x000fe40001000000 */
[----:B------:R-:W-:Y:S01]  /*6290*/  SHF.L.U32 R118, R121, 0x1, RZ ;  /* 0x0000000179767819 */ /* 0x000fe200000006ff */
[----:B------:R-:W-:Y:S02]  /*62a0*/  FFMA R4, R4, 0.69314718246459960938, R3 ;  /* 0x3f31721804047823 */ /* 0x000fe40000000003 */
[----:B------:R-:W-:Y:S01]  /*62b0*/  FFMA R5, R5, 0.69314718246459960938, R2 ;  /* 0x3f31721805057823 */ /* 0x000fe20000000002 */
[----:B------:R-:W-:Y:S01]  /*62c0*/  LOP3.LUT R2, R118, 0x3f8, RZ, 0xc0, !PT ;  /* 0x000003f876027812 */ /* 0x000fe200078ec0ff */
[----:B------:R-:W-:Y:S01]  /*62d0*/  BAR.SYNC.DEFER_BLOCKING 0x0 ;  /* 0x0000000000007b1d */ /* 0x000fe20000010000 */
[----:B------:R-:W-:-:S05]  /*62e0*/  LOP3.LUT P0, RZ, R121, 0x100, RZ, 0xc0, !PT ;  /* 0x0000010079ff7812 */ /* 0x000fca000780c0ff */
[----:B------:R0:W-:Y:S04]  /*62f0*/  STS.64 [R2], R4 ;  /* 0x0000000402007388 */ /* 0x0001e80000000a00 */
[----:B------:R-:W-:Y:S06]  /*6300*/  BAR.SYNC.DEFER_BLOCKING 0x0 ;  /* 0x0000000000007b1d */ /* 0x000fec0000010000 */
[----:B------:R-:W-:Y:S05]  /*6310*/  @P0 EXIT ;  /* 0x000000000000094d */ /* 0x000fea0003800000 */
[----:B0-----:R-:W0:Y:S01]  /*6320*/  LDS R7, [R0] ;  /* 0x0000000000077984 */ /* 0x001e220000000800 */
[----:B------:R-:W-:-:S02]  /*6330*/  IMAD R2, R120, c[0x0][0x1cc], RZ ;  /* 0x0000730078027a24 */ /* 0x000fc400078e02ff */
[C---:B------:R-:W-:Y:S02]  /*6340*/  IMAD.SHL.U32 R6, R116.reuse, 0x4, RZ ;  /* 0x0000000474067824 */ /* 0x040fe400078e00ff */
[----:B------:R-:W-:Y:S01]  /*6350*/  IMAD.HI R5, R116, 0x4, RZ ;  /* 0x0000000474057827 */ /* 0x000fe200078e02ff */
[----:B------:R-:W-:-:S03]  /*6360*/  SHF.L.U32 R3, R2, 0x2, RZ ;  /* 0x0000000202037819 */ /* 0x000fc600000006ff */
[----:B------:R-:W-:Y:S01]  /*6370*/  IMAD.HI R4, R2, 0x4, RZ ;  /* 0x0000000402047827 */ /* 0x000fe200078e02ff */
[----:B------:R-:W-:-:S04]  /*6380*/  IADD3 R2, P0, P1, R6, c[0x0][0x180], R3 ;  /* 0x0000600006027a10 */ /* 0x000fc8000791e003 */
[----:B------:R-:W-:-:S05]  /*6390*/  IADD3.X R3, R5, c[0x0][0x184], R4, P0, P1 ;  /* 0x0000610005037a10 */ /* 0x000fca00007e2404 */
[----:B0-----:R-:W-:Y:S01]  /*63a0*/  STG.E [R2.64], R7 ;  /* 0x0000000702007986 */ /* 0x001fe2000c101904 */
[----:B------:R-:W-:Y:S05]  /*63b0*/  EXIT ;  /* 0x000000000000794d */ /* 0x000fea0003800000 */
.L_x_2:
[----:B------:R-:W-:-:S00]  /*63c0*/  BRA `(.L_x_2) ;  /* 0xfffffff000007947 */ /* 0x000fc0000383ffff */
[----:B------:R-:W-:-:S00]  /*63d0*/  NOP ;  /* 0x0000000000007918 */ /* 0x000fc00000000000 */
        /* <DEDUP_REMOVED lines=10> */
.L_x_3:


//--------------------- .nv.global.init           --------------------------
	.section	.nv.global.init,"aw",@progbits
.nv.global.init:
	.type		_$_str,@object
	.size		_$_str,(.L_0 - _$_str)
_$_str:
        /*0000*/ 	.byte	0x5f, 0x5f, 0x43, 0x55, 0x44, 0x41, 0x5f, 0x46, 0x54, 0x5a, 0x00
.L_0:


//--------------------- .nv.shared.attn_fwd       --------------------------
	.section	.nv.shared.attn_fwd,"aw",@nobits
	.sectionflags	@""
	.align	16
